// auto-generated by cutlass_sweep.sparse_gemm — config: {"arch": "sm_90", "cluster_m": 1, "cluster_n": 2, "dtype": "e4m3", "tile_k": 128, "tile_m": 128, "tile_n": 64}
#include "cutlass/cutlass.h"
#include "cutlass/gemm/collective/collective_builder.hpp"
#include "cutlass/gemm/device/gemm_universal_adapter.h"
#include "cutlass/gemm/kernel/gemm_universal.hpp"
#include "cutlass/epilogue/collective/collective_builder.hpp"

using Elem = cutlass::float_e4m3_t;
using Acc  = float;
using TileShape    = cute::Shape<cute::_128, cute::_64, cute::_128>;
using ClusterShape = cute::Shape<cute::_1, cute::_2, cute::_1>;

using CollectiveEpilogue = typename cutlass::epilogue::collective::CollectiveBuilder<
    cutlass::arch::Sm90, cutlass::arch::OpClassSparseTensorOp,
    TileShape, ClusterShape,
    cutlass::epilogue::collective::EpilogueTileAuto,
    Acc, Acc,
    Acc, cutlass::layout::ColumnMajor, 128 / cutlass::sizeof_bits<Acc>::value,
    Acc, cutlass::layout::ColumnMajor, 128 / cutlass::sizeof_bits<Acc>::value,
    cutlass::epilogue::collective::EpilogueScheduleAuto
  >::CollectiveOp;

using CollectiveMainloop = typename cutlass::gemm::collective::CollectiveBuilder<
    cutlass::arch::Sm90, cutlass::arch::OpClassSparseTensorOp,
    Elem, cutlass::layout::RowMajor, 128 / cutlass::sizeof_bits<Elem>::value,
    Elem, cutlass::layout::ColumnMajor, 128 / cutlass::sizeof_bits<Elem>::value,
    Acc,
    TileShape, ClusterShape,
    cutlass::gemm::collective::StageCountAutoCarveout<static_cast<int>(sizeof(typename CollectiveEpilogue::SharedStorage))>,
    cutlass::gemm::collective::KernelScheduleAuto
  >::CollectiveOp;

using GemmKernel = cutlass::gemm::kernel::GemmUniversal<
    cute::Shape<int,int,int,int>,
    CollectiveMainloop,
    CollectiveEpilogue
>;
using Gemm = cutlass::gemm::device::GemmUniversalAdapter<GemmKernel>;

auto* _anchor = &cutlass::device_kernel<GemmKernel>;


// ===== COMPILED SASS (sm_90a) =====

	.target	sm_90a

	.elftype	@"ET_EXEC"


//--------------------- .note.nv.tkinfo           --------------------------
	.section	.note.nv.tkinfo,"",@"SHT_NOTE"
	.sectionflags	@"SHF_NOTE_NV_TKINFO"
	.tkinfo
        /*0018*/ 	.word	0x00000002
        /*0030*/ 	.string	""
        /*0030*/ 	.string	"ptxas"
        /*0030*/ 	.string	"Cuda compilation tools, release 13.0, V13.0.88"
        /*0030*/ 	.string	"Build cuda_13.0.r13.0/compiler.36424714_0"
        /*0030*/ 	.string	"-arch sm_90a -m 64 "



//--------------------- .note.nv.cuinfo           --------------------------
	.section	.note.nv.cuinfo,"",@"SHT_NOTE"
	.sectionflags	@"SHF_NOTE_NV_CUINFO"
        /*0018*/ 	.short	0x0002
        /*001a*/ 	.short	0x005a
        /*001c*/ 	.short	0x0082
	.zero		2


//--------------------- .nv.info                  --------------------------
	.section	.nv.info,"",@"SHT_CUDA_INFO"
	.align	4


	//----- nvinfo : EIATTR_REGCOUNT
	.align		4
        /*0000*/ 	.byte	0x04, 0x2f
        /*0002*/ 	.short	(.L_12 - .L_11)
	.align		4
.L_11:
        /*0004*/ 	.word	index@(_ZN7cutlass13device_kernelINS_4gemm6kernel13GemmUniversalIN4cute5tupleIJiiiiEEENS1_10collective13CollectiveMmaINS1_43MainloopSm90TmaGmmaWarpSpecializedSparseFP8ILi12ENS5_IJNS4_1CILi1EEENSA_ILi2EEESB_EEENS1_35KernelTmaWarpSpecializedCooperativeEEENS5_IJNSA_ILi128EEENSA_ILi64EEESG_EEENS_12float_e4m3_tENS5_IJNS4_6LayoutINS5_IJiNS5_IJSC_iEEEiEEENS5_IJlNS5_IJSB_SC_EEElEEEEENSK_INS5_IJNS5_IJSH_iEEENS5_IJSG_iEEEiEEENS5_IJNS5_IJSG_NSA_ILi8192EEEEEENS5_IJSB_lEEElEEEEEEEESJ_NS5_IJlSB_lEEENS4_8TiledMMAINS4_8MMA_AtomIJNS4_4SM904GMMA6SPARSE31GMMA_64x64x64_F32E4M3E4M3_SS_TNILNS13_7ScaleInE1ELS16_1ELNS13_9SparseSelE0EEEEEENSK_INS5_IJSC_SB_SB_EEENS5_IJSB_NSA_ILi0EEES1B_EEEEENS5_IJNS4_10UnderscoreES1E_S1E_EEEEENS4_23SM90_TMA_LOAD_MULTICASTENS4_14ComposedLayoutINS4_7SwizzleILi2ELi4ELi3EEENS4_25smem_sparse_ptr_flag_bitsILi2ELi8EEENSK_INS5_IJNS5_IJSB_NSA_ILi8EEEEEENS5_IJSC_SH_EEEEEENS5_IJNS5_IJS1B_SG_EEESN_EEEEEEEvNS4_8identityENS4_13SM90_TMA_LOADENS1I_INS1J_ILi3ELi4ELi3EEENS4_18smem_ptr_flag_bitsILi8EEENSK_INS5_IJS1N_SG_EEENS5_IJSG_SB_EEEEEEEvS1V_EENS_8epilogue10collective6detail29Sm90TmaWarpSpecializedAdapterINS26_15DefaultEpilogueIfNS5_IJSB_llEEES2A_NS25_6thread17LinearCombinationIfLi1EffLNS2B_9ScaleType4KindE0ELNS_15FloatRoundStyleE2EfEENS1_15EpilogueDefaultEEEEEvvEEEEvNT_6ParamsE)
        /*0008*/ 	.word	0x000000a8


	//----- nvinfo : EIATTR_FRAME_SIZE
	.align		4
.L_12:
        /*000c*/ 	.byte	0x04, 0x11
        /*000e*/ 	.short	(.L_14 - .L_13)
	.align		4
.L_13:
        /*0010*/ 	.word	index@(_ZN7cutlass13device_kernelINS_4gemm6kernel13GemmUniversalIN4cute5tupleIJiiiiEEENS1_10collective13CollectiveMmaINS1_43MainloopSm90TmaGmmaWarpSpecializedSparseFP8ILi12ENS5_IJNS4_1CILi1EEENSA_ILi2EEESB_EEENS1_35KernelTmaWarpSpecializedCooperativeEEENS5_IJNSA_ILi128EEENSA_ILi64EEESG_EEENS_12float_e4m3_tENS5_IJNS4_6LayoutINS5_IJiNS5_IJSC_iEEEiEEENS5_IJlNS5_IJSB_SC_EEElEEEEENSK_INS5_IJNS5_IJSH_iEEENS5_IJSG_iEEEiEEENS5_IJNS5_IJSG_NSA_ILi8192EEEEEENS5_IJSB_lEEElEEEEEEEESJ_NS5_IJlSB_lEEENS4_8TiledMMAINS4_8MMA_AtomIJNS4_4SM904GMMA6SPARSE31GMMA_64x64x64_F32E4M3E4M3_SS_TNILNS13_7ScaleInE1ELS16_1ELNS13_9SparseSelE0EEEEEENSK_INS5_IJSC_SB_SB_EEENS5_IJSB_NSA_ILi0EEES1B_EEEEENS5_IJNS4_10UnderscoreES1E_S1E_EEEEENS4_23SM90_TMA_LOAD_MULTICASTENS4_14ComposedLayoutINS4_7SwizzleILi2ELi4ELi3EEENS4_25smem_sparse_ptr_flag_bitsILi2ELi8EEENSK_INS5_IJNS5_IJSB_NSA_ILi8EEEEEENS5_IJSC_SH_EEEEEENS5_IJNS5_IJS1B_SG_EEESN_EEEEEEEvNS4_8identityENS4_13SM90_TMA_LOADENS1I_INS1J_ILi3ELi4ELi3EEENS4_18smem_ptr_flag_bitsILi8EEENSK_INS5_IJS1N_SG_EEENS5_IJSG_SB_EEEEEEEvS1V_EENS_8epilogue10collective6detail29Sm90TmaWarpSpecializedAdapterINS26_15DefaultEpilogueIfNS5_IJSB_llEEES2A_NS25_6thread17LinearCombinationIfLi1EffLNS2B_9ScaleType4KindE0ELNS_15FloatRoundStyleE2EfEENS1_15EpilogueDefaultEEEEEvvEEEEvNT_6ParamsE)
        /*0014*/ 	.word	0x00000000


	//----- nvinfo : EIATTR_MIN_STACK_SIZE
	.align		4
.L_14:
        /*0018*/ 	.byte	0x04, 0x12
        /*001a*/ 	.short	(.L_16 - .L_15)
	.align		4
.L_15:
        /*001c*/ 	.word	index@(_ZN7cutlass13device_kernelINS_4gemm6kernel13GemmUniversalIN4cute5tupleIJiiiiEEENS1_10collective13CollectiveMmaINS1_43MainloopSm90TmaGmmaWarpSpecializedSparseFP8ILi12ENS5_IJNS4_1CILi1EEENSA_ILi2EEESB_EEENS1_35KernelTmaWarpSpecializedCooperativeEEENS5_IJNSA_ILi128EEENSA_ILi64EEESG_EEENS_12float_e4m3_tENS5_IJNS4_6LayoutINS5_IJiNS5_IJSC_iEEEiEEENS5_IJlNS5_IJSB_SC_EEElEEEEENSK_INS5_IJNS5_IJSH_iEEENS5_IJSG_iEEEiEEENS5_IJNS5_IJSG_NSA_ILi8192EEEEEENS5_IJSB_lEEElEEEEEEEESJ_NS5_IJlSB_lEEENS4_8TiledMMAINS4_8MMA_AtomIJNS4_4SM904GMMA6SPARSE31GMMA_64x64x64_F32E4M3E4M3_SS_TNILNS13_7ScaleInE1ELS16_1ELNS13_9SparseSelE0EEEEEENSK_INS5_IJSC_SB_SB_EEENS5_IJSB_NSA_ILi0EEES1B_EEEEENS5_IJNS4_10UnderscoreES1E_S1E_EEEEENS4_23SM90_TMA_LOAD_MULTICASTENS4_14ComposedLayoutINS4_7SwizzleILi2ELi4ELi3EEENS4_25smem_sparse_ptr_flag_bitsILi2ELi8EEENSK_INS5_IJNS5_IJSB_NSA_ILi8EEEEEENS5_IJSC_SH_EEEEEENS5_IJNS5_IJS1B_SG_EEESN_EEEEEEEvNS4_8identityENS4_13SM90_TMA_LOADENS1I_INS1J_ILi3ELi4ELi3EEENS4_18smem_ptr_flag_bitsILi8EEENSK_INS5_IJS1N_SG_EEENS5_IJSG_SB_EEEEEEEvS1V_EENS_8epilogue10collective6detail29Sm90TmaWarpSpecializedAdapterINS26_15DefaultEpilogueIfNS5_IJSB_llEEES2A_NS25_6thread17LinearCombinationIfLi1EffLNS2B_9ScaleType4KindE0ELNS_15FloatRoundStyleE2EfEENS1_15EpilogueDefaultEEEEEvvEEEEvNT_6ParamsE)
        /*0020*/ 	.word	0x00000000
.L_16:


//--------------------- .nv.compat                --------------------------
	.section	.nv.compat,"",@"SHT_CUDA_COMPAT_INFO"
	.align	4
        /*0000*/ 	.byte	0x02, 0x09, 0x01, 0x00, 0x02, 0x02, 0x04, 0x00, 0x02, 0x05, 0x05, 0x00, 0x03, 0x07, 0x01, 0x01
        /*0010*/ 	.byte	0x02, 0x03, 0x01, 0x00, 0x02, 0x06, 0x01, 0x00, 0x04, 0x0b, 0x08, 0x00, 0x00, 0x00, 0x00, 0x00
        /*0020*/ 	.byte	0x00, 0x00, 0x00, 0x00


//--------------------- .nv.info._ZN7cutlass13device_kernelINS_4gemm6kernel13GemmUniversalIN4cute5tupleIJiiiiEEENS1_10collective13CollectiveMmaINS1_43MainloopSm90TmaGmmaWarpSpecializedSparseFP8ILi12ENS5_IJNS4_1CILi1EEENSA_ILi2EEESB_EEENS1_35KernelTmaWarpSpecializedCooperativeEEENS5_IJNSA_ILi128EEENSA_ILi64EEESG_EEENS_12float_e4m3_tENS5_IJNS4_6LayoutINS5_IJiNS5_IJSC_iEEEiEEENS5_IJlNS5_IJSB_SC_EEElEEEEENSK_INS5_IJNS5_IJSH_iEEENS5_IJSG_iEEEiEEENS5_IJNS5_IJSG_NSA_ILi8192EEEEEENS5_IJSB_lEEElEEEEEEEESJ_NS5_IJlSB_lEEENS4_8TiledMMAINS4_8MMA_AtomIJNS4_4SM904GMMA6SPARSE31GMMA_64x64x64_F32E4M3E4M3_SS_TNILNS13_7ScaleInE1ELS16_1ELNS13_9SparseSelE0EEEEEENSK_INS5_IJSC_SB_SB_EEENS5_IJSB_NSA_ILi0EEES1B_EEEEENS5_IJNS4_10UnderscoreES1E_S1E_EEEEENS4_23SM90_TMA_LOAD_MULTICASTENS4_14ComposedLayoutINS4_7SwizzleILi2ELi4ELi3EEENS4_25smem_sparse_ptr_flag_bitsILi2ELi8EEENSK_INS5_IJNS5_IJSB_NSA_ILi8EEEEEENS5_IJSC_SH_EEEEEENS5_IJNS5_IJS1B_SG_EEESN_EEEEEEEvNS4_8identityENS4_13SM90_TMA_LOADENS1I_INS1J_ILi3ELi4ELi3EEENS4_18smem_ptr_flag_bitsILi8EEENSK_INS5_IJS1N_SG_EEENS5_IJSG_SB_EEEEEEEvS1V_EENS_8epilogue10collective6detail29Sm90TmaWarpSpecializedAdapterINS26_15DefaultEpilogueIfNS5_IJSB_llEEES2A_NS25_6thread17LinearCombinationIfLi1EffLNS2B_9ScaleType4KindE0ELNS_15FloatRoundStyleE2EfEENS1_15EpilogueDefaultEEEEEvvEEEEvNT_6ParamsE --------------------------
	.section	.nv.info._ZN7cutlass13device_kernelINS_4gemm6kernel13GemmUniversalIN4cute5tupleIJiiiiEEENS1_10collective13CollectiveMmaINS1_43MainloopSm90TmaGmmaWarpSpecializedSparseFP8ILi12ENS5_IJNS4_1CILi1EEENSA_ILi2EEESB_EEENS1_35KernelTmaWarpSpecializedCooperativeEEENS5_IJNSA_ILi128EEENSA_ILi64EEESG_EEENS_12float_e4m3_tENS5_IJNS4_6LayoutINS5_IJiNS5_IJSC_iEEEiEEENS5_IJlNS5_IJSB_SC_EEElEEEEENSK_INS5_IJNS5_IJSH_iEEENS5_IJSG_iEEEiEEENS5_IJNS5_IJSG_NSA_ILi8192EEEEEENS5_IJSB_lEEElEEEEEEEESJ_NS5_IJlSB_lEEENS4_8TiledMMAINS4_8MMA_AtomIJNS4_4SM904GMMA6SPARSE31GMMA_64x64x64_F32E4M3E4M3_SS_TNILNS13_7ScaleInE1ELS16_1ELNS13_9SparseSelE0EEEEEENSK_INS5_IJSC_SB_SB_EEENS5_IJSB_NSA_ILi0EEES1B_EEEEENS5_IJNS4_10UnderscoreES1E_S1E_EEEEENS4_23SM90_TMA_LOAD_MULTICASTENS4_14ComposedLayoutINS4_7SwizzleILi2ELi4ELi3EEENS4_25smem_sparse_ptr_flag_bitsILi2ELi8EEENSK_INS5_IJNS5_IJSB_NSA_ILi8EEEEEENS5_IJSC_SH_EEEEEENS5_IJNS5_IJS1B_SG_EEESN_EEEEEEEvNS4_8identityENS4_13SM90_TMA_LOADENS1I_INS1J_ILi3ELi4ELi3EEENS4_18smem_ptr_flag_bitsILi8EEENSK_INS5_IJS1N_SG_EEENS5_IJSG_SB_EEEEEEEvS1V_EENS_8epilogue10collective6detail29Sm90TmaWarpSpecializedAdapterINS26_15DefaultEpilogueIfNS5_IJSB_llEEES2A_NS25_6thread17LinearCombinationIfLi1EffLNS2B_9ScaleType4KindE0ELNS_15FloatRoundStyleE2EfEENS1_15EpilogueDefaultEEEEEvvEEEEvNT_6ParamsE,"",@"SHT_CUDA_INFO"
	.sectionflags	@""
	.align	4


	//----- nvinfo : EIATTR_CUDA_API_VERSION
	.align		4
        /*0000*/ 	.byte	0x04, 0x37
        /*0002*/ 	.short	(.L_18 - .L_17)
.L_17:
        /*0004*/ 	.word	0x00000082


	//----- nvinfo : EIATTR_KPARAM_INFO
	.align		4
.L_18:
        /*0008*/ 	.byte	0x04, 0x17
        /*000a*/ 	.short	(.L_20 - .L_19)
.L_19:
        /*000c*/ 	.word	0x00000000
        /*0010*/ 	.short	0x0000
        /*0012*/ 	.short	0x0070
        /*0014*/ 	.byte	0x00, 0xf0, 0x01, 0x14


	//----- nvinfo : EIATTR_SPARSE_MMA_MASK
	.align		4
.L_20:
        /*0018*/ 	.byte	0x03, 0x50
        /*001a*/ 	.short	0x0001


	//----- nvinfo : EIATTR_MAXREG_COUNT
	.align		4
        /*001c*/ 	.byte	0x03, 0x1b
        /*001e*/ 	.short	0x00a8


	//----- nvinfo : EIATTR_NUM_BARRIERS
	.align		4
        /*0020*/ 	.byte	0x02, 0x4c
        /*0022*/ 	.byte	0x01
	.zero		1


	//----- nvinfo : EIATTR_MERCURY_ISA_VERSION
	.align		4
        /*0024*/ 	.byte	0x03, 0x5f
        /*0026*/ 	.short	0x0101


	//----- nvinfo : EIATTR_INT_WARP_WIDE_INSTR_OFFSETS
	.align		4
        /*0028*/ 	.byte	0x04, 0x31
        /*002a*/ 	.short	(.L_22 - .L_21)


	//   ....[0]....
.L_21:
        /*002c*/ 	.word	0x000005a0


	//   ....[1]....
        /*0030*/ 	.word	0x000005c0


	//   ....[2]....
        /*0034*/ 	.word	0x00000790


	//----- nvinfo : EIATTR_COOP_GROUP_MASK_REGIDS
	.align		4
.L_22:
        /*0038*/ 	.byte	0x04, 0x29
        /*003a*/ 	.short	(.L_24 - .L_23)


	//   ....[0]....
.L_23:
        /*003c*/ 	.word	0xffffffff


	//   ....[1]....
        /*0040*/ 	.word	0xffffffff


	//   ....[2]....
        /*0044*/ 	.word	0xffffffff


	//   ....[3]....
        /*0048*/ 	.word	0xffffffff


	//   ....[4]....
        /*004c*/ 	.word	0xffffffff


	//   ....[5]....
        /*0050*/ 	.word	0xffffffff


	//----- nvinfo : EIATTR_COOP_GROUP_INSTR_OFFSETS
	.align		4
.L_24:
        /*0054*/ 	.byte	0x04, 0x28
        /*0056*/ 	.short	(.L_26 - .L_25)


	//   ....[0]....
.L_25:
        /*0058*/ 	.word	0x00000060


	//   ....[1]....
        /*005c*/ 	.word	0x00000070


	//   ....[2]....
        /*0060*/ 	.word	0x00000160


	//   ....[3]....
        /*0064*/ 	.word	0x00000420


	//   ....[4]....
        /*0068*/ 	.word	0x000008d0


	//   ....[5]....
        /*006c*/ 	.word	0x00001340


	//----- nvinfo : EIATTR_REG_RECONFIG
	.align		4
.L_26:
        /*0070*/ 	.byte	0x01, 0x54
	.zero		2


	//----- nvinfo : EIATTR_MBARRIER_INSTR_OFFSETS
	.align		4
        /*0074*/ 	.byte	0x04, 0x39
        /*0076*/ 	.short	(.L_28 - .L_27)


	//   ....[0]....
.L_27:
        /*0078*/ 	.word	0x00000280
        /*007c*/ 	.word	0x000000ff
        /*0080*/ 	.word	0x00000000
        /*0084*/ 	.short	0x0100
        /*0086*/ 	.byte	0x08
	.zero		1


	//   ....[1]....
        /*0088*/ 	.word	0x00000290
        /*008c*/ 	.word	0x000000ff
        /*0090*/ 	.word	0x00000060
        /*0094*/ 	.short	0x0100
        /*0096*/ 	.byte	0x08
	.zero		1


	//   ....[2]....
        /*0098*/ 	.word	0x000002a0
        /*009c*/ 	.word	0x000000ff
        /*00a0*/ 	.word	0x00000008
        /*00a4*/ 	.short	0x0100
        /*00a6*/ 	.byte	0x08
	.zero		1


	//   ....[3]....
        /*00a8*/ 	.word	0x000002b0
        /*00ac*/ 	.word	0x000000ff
        /*00b0*/ 	.word	0x00000068
        /*00b4*/ 	.short	0x0100
        /*00b6*/ 	.byte	0x08
	.zero		1


	//   ....[4]....
        /*00b8*/ 	.word	0x000002c0
        /*00bc*/ 	.word	0x000000ff
        /*00c0*/ 	.word	0x00000010
        /*00c4*/ 	.short	0x0100
        /*00c6*/ 	.byte	0x08
	.zero		1


	//   ....[5]....
        /*00c8*/ 	.word	0x000002d0
        /*00cc*/ 	.word	0x000000ff
        /*00d0*/ 	.word	0x00000070
        /*00d4*/ 	.short	0x0100
        /*00d6*/ 	.byte	0x08
	.zero		1


	//   ....[6]....
        /*00d8*/ 	.word	0x000002e0
        /*00dc*/ 	.word	0x000000ff
        /*00e0*/ 	.word	0x00000018
        /*00e4*/ 	.short	0x0100
        /*00e6*/ 	.byte	0x08
	.zero		1


	//   ....[7]....
        /*00e8*/ 	.word	0x000002f0
        /*00ec*/ 	.word	0x000000ff
        /*00f0*/ 	.word	0x00000078
        /*00f4*/ 	.short	0x0100
        /*00f6*/ 	.byte	0x08
	.zero		1


	//   ....[8]....
        /*00f8*/ 	.word	0x00000300
        /*00fc*/ 	.word	0x000000ff
        /*0100*/ 	.word	0x00000020
        /*0104*/ 	.short	0x0100
        /*0106*/ 	.byte	0x08
	.zero		1


	//   ....[9]....
        /*0108*/ 	.word	0x00000310
        /*010c*/ 	.word	0x000000ff
        /*0110*/ 	.word	0x00000080
        /*0114*/ 	.short	0x0100
        /*0116*/ 	.byte	0x08
	.zero		1


	//   ....[10]....
        /*0118*/ 	.word	0x00000320
        /*011c*/ 	.word	0x000000ff
        /*0120*/ 	.word	0x00000028
        /*0124*/ 	.short	0x0100
        /*0126*/ 	.byte	0x08
	.zero		1


	//   ....[11]....
        /*0128*/ 	.word	0x00000330
        /*012c*/ 	.word	0x000000ff
        /*0130*/ 	.word	0x00000088
        /*0134*/ 	.short	0x0100
        /*0136*/ 	.byte	0x08
	.zero		1


	//   ....[12]....
        /*0138*/ 	.word	0x00000340
        /*013c*/ 	.word	0x000000ff
        /*0140*/ 	.word	0x00000030
        /*0144*/ 	.short	0x0100
        /*0146*/ 	.byte	0x08
	.zero		1


	//   ....[13]....
        /*0148*/ 	.word	0x00000350
        /*014c*/ 	.word	0x000000ff
        /*0150*/ 	.word	0x00000090
        /*0154*/ 	.short	0x0100
        /*0156*/ 	.byte	0x08
	.zero		1


	//   ....[14]....
        /*0158*/ 	.word	0x00000360
        /*015c*/ 	.word	0x000000ff
        /*0160*/ 	.word	0x00000038
        /*0164*/ 	.short	0x0100
        /*0166*/ 	.byte	0x08
	.zero		1


	//   ....[15]....
        /*0168*/ 	.word	0x00000370
        /*016c*/ 	.word	0x000000ff
        /*0170*/ 	.word	0x00000098
        /*0174*/ 	.short	0x0100
        /*0176*/ 	.byte	0x08
	.zero		1


	//   ....[16]....
        /*0178*/ 	.word	0x00000380
        /*017c*/ 	.word	0x000000ff
        /*0180*/ 	.word	0x00000040
        /*0184*/ 	.short	0x0100
        /*0186*/ 	.byte	0x08
	.zero		1


	//   ....[17]....
        /*0188*/ 	.word	0x00000390
        /*018c*/ 	.word	0x000000ff
        /*0190*/ 	.word	0x000000a0
        /*0194*/ 	.short	0x0100
        /*0196*/ 	.byte	0x08
	.zero		1


	//   ....[18]....
        /*0198*/ 	.word	0x000003a0
        /*019c*/ 	.word	0x000000ff
        /*01a0*/ 	.word	0x00000048
        /*01a4*/ 	.short	0x0100
        /*01a6*/ 	.byte	0x08
	.zero		1


	//   ....[19]....
        /*01a8*/ 	.word	0x000003b0
        /*01ac*/ 	.word	0x000000ff
        /*01b0*/ 	.word	0x000000a8
        /*01b4*/ 	.short	0x0100
        /*01b6*/ 	.byte	0x08
	.zero		1


	//   ....[20]....
        /*01b8*/ 	.word	0x000003c0
        /*01bc*/ 	.word	0x000000ff
        /*01c0*/ 	.word	0x00000050
        /*01c4*/ 	.short	0x0100
        /*01c6*/ 	.byte	0x08
	.zero		1


	//   ....[21]....
        /*01c8*/ 	.word	0x000003d0
        /*01cc*/ 	.word	0x000000ff
        /*01d0*/ 	.word	0x000000b0
        /*01d4*/ 	.short	0x0100
        /*01d6*/ 	.byte	0x08
	.zero		1


	//   ....[22]....
        /*01d8*/ 	.word	0x000003e0
        /*01dc*/ 	.word	0x000000ff
        /*01e0*/ 	.word	0x00000058
        /*01e4*/ 	.short	0x0100
        /*01e6*/ 	.byte	0x08
	.zero		1


	//   ....[23]....
        /*01e8*/ 	.word	0x000003f0
        /*01ec*/ 	.word	0x000000ff
        /*01f0*/ 	.word	0x000000b8
        /*01f4*/ 	.short	0x0100
        /*01f6*/ 	.byte	0x08
	.zero		1


	//   ....[24]....
        /*01f8*/ 	.word	0x00000810
        /*01fc*/ 	.word	0x000000ff
        /*0200*/ 	.word	0x000000d0
        /*0204*/ 	.short	0x0100
        /*0206*/ 	.byte	0x06
	.zero		1


	//   ....[25]....
        /*0208*/ 	.word	0x00000880
        /*020c*/ 	.word	0x000000ff
        /*0210*/ 	.word	0x000000d8
        /*0214*/ 	.short	0x0100
        /*0216*/ 	.byte	0x06
	.zero		1


	//   ....[26]....
        /*0218*/ 	.word	0x000017a0
        /*021c*/ 	.word	0x000000ff
        /*0220*/ 	.word	0x00000000
        /*0224*/ 	.short	0x010a
        /*0226*/ 	.byte	0x0b
	.zero		1


	//   ....[27]....
        /*0228*/ 	.word	0x00001890
        /*022c*/ 	.word	0x000000ff
        /*0230*/ 	.word	0x00000000
        /*0234*/ 	.short	0x010a
        /*0236*/ 	.byte	0x0b
	.zero		1


	//   ....[28]....
        /*0238*/ 	.word	0x00001ce0
        /*023c*/ 	.word	0x00000050
        /*0240*/ 	.word	0x00000000
        /*0244*/ 	.short	0x0101
        /*0246*/ 	.byte	0x3f
	.zero		1


	//   ....[29]....
        /*0248*/ 	.word	0x00005910
        /*024c*/ 	.word	0x00000014
        /*0250*/ 	.word	0x00000060
        /*0254*/ 	.short	0x010a
        /*0256*/ 	.byte	0x3f
	.zero		1


	//   ....[30]....
        /*0258*/ 	.word	0x00005d40
        /*025c*/ 	.word	0x00000008
        /*0260*/ 	.word	0x000000d8
        /*0264*/ 	.short	0x0101
        /*0266*/ 	.byte	0x3f
	.zero		1


	//   ....[31]....
        /*0268*/ 	.word	0x00006460
        /*026c*/ 	.word	0x00000006
        /*0270*/ 	.word	0x00000000
        /*0274*/ 	.short	0x010a
        /*0276*/ 	.byte	0x3f
	.zero		1


	//   ....[32]....
        /*0278*/ 	.word	0x000064e0
        /*027c*/ 	.word	0x00000007
        /*0280*/ 	.word	0x00000000
        /*0284*/ 	.short	0x010a
        /*0286*/ 	.byte	0x3f
	.zero		1


	//   ....[33]....
        /*0288*/ 	.word	0x00006570
        /*028c*/ 	.word	0x00000006
        /*0290*/ 	.word	0x00000000
        /*0294*/ 	.short	0x010a
        /*0296*/ 	.byte	0x3f
	.zero		1


	//   ....[34]....
        /*0298*/ 	.word	0x00006600
        /*029c*/ 	.word	0x00000009
        /*02a0*/ 	.word	0x00000000
        /*02a4*/ 	.short	0x010a
        /*02a6*/ 	.byte	0x3f
	.zero		1


	//   ....[35]....
        /*02a8*/ 	.word	0x00006690
        /*02ac*/ 	.word	0x00000006
        /*02b0*/ 	.word	0x00000000
        /*02b4*/ 	.short	0x010a
        /*02b6*/ 	.byte	0x3f
	.zero		1


	//   ....[36]....
        /*02b8*/ 	.word	0x00006720
        /*02bc*/ 	.word	0x00000009
        /*02c0*/ 	.word	0x00000000
        /*02c4*/ 	.short	0x010a
        /*02c6*/ 	.byte	0x3f
	.zero		1


	//   ....[37]....
        /*02c8*/ 	.word	0x000067b0
        /*02cc*/ 	.word	0x00000006
        /*02d0*/ 	.word	0x00000000
        /*02d4*/ 	.short	0x010a
        /*02d6*/ 	.byte	0x3f
	.zero		1


	//   ....[38]....
        /*02d8*/ 	.word	0x00006840
        /*02dc*/ 	.word	0x00000009
        /*02e0*/ 	.word	0x00000000
        /*02e4*/ 	.short	0x010a
        /*02e6*/ 	.byte	0x3f
	.zero		1


	//   ....[39]....
        /*02e8*/ 	.word	0x000068d0
        /*02ec*/ 	.word	0x00000006
        /*02f0*/ 	.word	0x00000000
        /*02f4*/ 	.short	0x010a
        /*02f6*/ 	.byte	0x3f
	.zero		1


	//   ....[40]....
        /*02f8*/ 	.word	0x00006960
        /*02fc*/ 	.word	0x00000009
        /*0300*/ 	.word	0x00000000
        /*0304*/ 	.short	0x010a
        /*0306*/ 	.byte	0x3f
	.zero		1


	//   ....[41]....
        /*0308*/ 	.word	0x000069f0
        /*030c*/ 	.word	0x00000006
        /*0310*/ 	.word	0x00000000
        /*0314*/ 	.short	0x010a
        /*0316*/ 	.byte	0x3f
	.zero		1


	//   ....[42]....
        /*0318*/ 	.word	0x00006a80
        /*031c*/ 	.word	0x00000003
        /*0320*/ 	.word	0x00000000
        /*0324*/ 	.short	0x010a
        /*0326*/ 	.byte	0x3f
	.zero		1


	//   ....[43]....
        /*0328*/ 	.word	0x00006af0
        /*032c*/ 	.word	0x00000050
        /*0330*/ 	.word	0x00000000
        /*0334*/ 	.short	0x010a
        /*0336*/ 	.byte	0x3f
	.zero		1


	//   ....[44]....
        /*0338*/ 	.word	0x00006bc0
        /*033c*/ 	.word	0x00000014
        /*0340*/ 	.word	0x00000060
        /*0344*/ 	.short	0x010a
        /*0346*/ 	.byte	0x3f
	.zero		1


	//   ....[45]....
        /*0348*/ 	.word	0x00006c90
        /*034c*/ 	.word	0x00000006
        /*0350*/ 	.word	0x00000000
        /*0354*/ 	.short	0x010a
        /*0356*/ 	.byte	0x3f
	.zero		1


	//   ....[46]....
        /*0358*/ 	.word	0x00006ce0
        /*035c*/ 	.word	0x00000007
        /*0360*/ 	.word	0x00000000
        /*0364*/ 	.short	0x010a
        /*0366*/ 	.byte	0x3f
	.zero		1


	//   ....[47]....
        /*0368*/ 	.word	0x00006d30
        /*036c*/ 	.word	0x00000006
        /*0370*/ 	.word	0x00000000
        /*0374*/ 	.short	0x010a
        /*0376*/ 	.byte	0x3f
	.zero		1


	//   ....[48]....
        /*0378*/ 	.word	0x00006d80
        /*037c*/ 	.word	0x00000009
        /*0380*/ 	.word	0x00000000
        /*0384*/ 	.short	0x010a
        /*0386*/ 	.byte	0x3f
	.zero		1


	//   ....[49]....
        /*0388*/ 	.word	0x00006dd0
        /*038c*/ 	.word	0x00000006
        /*0390*/ 	.word	0x00000000
        /*0394*/ 	.short	0x010a
        /*0396*/ 	.byte	0x3f
	.zero		1


	//   ....[50]....
        /*0398*/ 	.word	0x00006e20
        /*039c*/ 	.word	0x00000009
        /*03a0*/ 	.word	0x00000000
        /*03a4*/ 	.short	0x010a
        /*03a6*/ 	.byte	0x3f
	.zero		1


	//   ....[51]....
        /*03a8*/ 	.word	0x00006e70
        /*03ac*/ 	.word	0x00000006
        /*03b0*/ 	.word	0x00000000
        /*03b4*/ 	.short	0x010a
        /*03b6*/ 	.byte	0x3f
	.zero		1


	//   ....[52]....
        /*03b8*/ 	.word	0x00006ec0
        /*03bc*/ 	.word	0x00000009
        /*03c0*/ 	.word	0x00000000
        /*03c4*/ 	.short	0x010a
        /*03c6*/ 	.byte	0x3f
	.zero		1


	//   ....[53]....
        /*03c8*/ 	.word	0x00006f10
        /*03cc*/ 	.word	0x00000006
        /*03d0*/ 	.word	0x00000000
        /*03d4*/ 	.short	0x010a
        /*03d6*/ 	.byte	0x3f
	.zero		1


	//   ....[54]....
        /*03d8*/ 	.word	0x00006f60
        /*03dc*/ 	.word	0x00000009
        /*03e0*/ 	.word	0x00000000
        /*03e4*/ 	.short	0x010a
        /*03e6*/ 	.byte	0x3f
	.zero		1


	//   ....[55]....
        /*03e8*/ 	.word	0x00006fb0
        /*03ec*/ 	.word	0x00000006
        /*03f0*/ 	.word	0x00000000
        /*03f4*/ 	.short	0x010a
        /*03f6*/ 	.byte	0x3f
	.zero		1


	//----- nvinfo : EIATTR_NUM_MBARRIERS
	.align		4
.L_28:
        /*03f8*/ 	.byte	0x03, 0x38
        /*03fa*/ 	.short	0x001a


	//----- nvinfo : EIATTR_EXIT_INSTR_OFFSETS
	.align		4
        /*03fc*/ 	.byte	0x04, 0x1c
        /*03fe*/ 	.short	(.L_30 - .L_29)


	//   ....[0]....
.L_29:
        /*0400*/ 	.word	0x00000a30


	//   ....[1]....
        /*0404*/ 	.word	0x00001220


	//   ....[2]....
        /*0408*/ 	.word	0x00004fd0


	//   ....[3]....
        /*040c*/ 	.word	0x00005530


	//   ....[4]....
        /*0410*/ 	.word	0x00006ad0


	//----- nvinfo : EIATTR_MAX_THREADS
	.align		4
.L_30:
        /*0414*/ 	.byte	0x04, 0x05
        /*0416*/ 	.short	(.L_32 - .L_31)
.L_31:
        /*0418*/ 	.word	0x00000180
        /*041c*/ 	.word	0x00000001
        /*0420*/ 	.word	0x00000001


	//----- nvinfo : EIATTR_CRS_STACK_SIZE
	.align		4
.L_32:
        /*0424*/ 	.byte	0x04, 0x1e
        /*0426*/ 	.short	(.L_34 - .L_33)
.L_33:
        /*0428*/ 	.word	0x00000000


	//----- nvinfo : EIATTR_CBANK_PARAM_SIZE
	.align		4
.L_34:
        /*042c*/ 	.byte	0x03, 0x19
        /*042e*/ 	.short	0x0570


	//----- nvinfo : EIATTR_PARAM_CBANK
	.align		4
        /*0430*/ 	.byte	0x04, 0x0a
        /*0432*/ 	.short	(.L_36 - .L_35)
	.align		4
.L_35:
        /*0434*/ 	.word	index@(.nv.constant0._ZN7cutlass13device_kernelINS_4gemm6kernel13GemmUniversalIN4cute5tupleIJiiiiEEENS1_10collective13CollectiveMmaINS1_43MainloopSm90TmaGmmaWarpSpecializedSparseFP8ILi12ENS5_IJNS4_1CILi1EEENSA_ILi2EEESB_EEENS1_35KernelTmaWarpSpecializedCooperativeEEENS5_IJNSA_ILi128EEENSA_ILi64EEESG_EEENS_12float_e4m3_tENS5_IJNS4_6LayoutINS5_IJiNS5_IJSC_iEEEiEEENS5_IJlNS5_IJSB_SC_EEElEEEEENSK_INS5_IJNS5_IJSH_iEEENS5_IJSG_iEEEiEEENS5_IJNS5_IJSG_NSA_ILi8192EEEEEENS5_IJSB_lEEElEEEEEEEESJ_NS5_IJlSB_lEEENS4_8TiledMMAINS4_8MMA_AtomIJNS4_4SM904GMMA6SPARSE31GMMA_64x64x64_F32E4M3E4M3_SS_TNILNS13_7ScaleInE1ELS16_1ELNS13_9SparseSelE0EEEEEENSK_INS5_IJSC_SB_SB_EEENS5_IJSB_NSA_ILi0EEES1B_EEEEENS5_IJNS4_10UnderscoreES1E_S1E_EEEEENS4_23SM90_TMA_LOAD_MULTICASTENS4_14ComposedLayoutINS4_7SwizzleILi2ELi4ELi3EEENS4_25smem_sparse_ptr_flag_bitsILi2ELi8EEENSK_INS5_IJNS5_IJSB_NSA_ILi8EEEEEENS5_IJSC_SH_EEEEEENS5_IJNS5_IJS1B_SG_EEESN_EEEEEEEvNS4_8identityENS4_13SM90_TMA_LOADENS1I_INS1J_ILi3ELi4ELi3EEENS4_18smem_ptr_flag_bitsILi8EEENSK_INS5_IJS1N_SG_EEENS5_IJSG_SB_EEEEEEEvS1V_EENS_8epilogue10collective6detail29Sm90TmaWarpSpecializedAdapterINS26_15DefaultEpilogueIfNS5_IJSB_llEEES2A_NS25_6thread17LinearCombinationIfLi1EffLNS2B_9ScaleType4KindE0ELNS_15FloatRoundStyleE2EfEENS1_15EpilogueDefaultEEEEEvvEEEEvNT_6ParamsE)
        /*0438*/ 	.short	0x0210
        /*043a*/ 	.short	0x0570


	//----- nvinfo : EIATTR_SW_WAR
	.align		4
.L_36:
        /*043c*/ 	.byte	0x04, 0x36
        /*043e*/ 	.short	(.L_38 - .L_37)
.L_37:
        /*0440*/ 	.word	0x00000008
.L_38:


//--------------------- .nv.callgraph             --------------------------
	.section	.nv.callgraph,"",@"SHT_CUDA_CALLGRAPH"
	.align	4
	.sectionentsize	8
	.align		4
        /*0000*/ 	.word	0x00000000
	.align		4
        /*0004*/ 	.word	0xffffffff
	.align		4
        /*0008*/ 	.word	0x00000000
	.align		4
        /*000c*/ 	.word	0xfffffffe
	.align		4
        /*0010*/ 	.word	0x00000000
	.align		4
        /*0014*/ 	.word	0xfffffffd
	.align		4
        /*0018*/ 	.word	0x00000000
	.align		4
        /*001c*/ 	.word	0xfffffffc


//--------------------- .nv.constant4             --------------------------
	.section	.nv.constant4,"a",@progbits
	.align	8
	.align		8
.nv.constant4:
        /*0000*/ 	.dword	_ZN39_INTERNAL_25987262_4_k_cu_d3c404e1_31184cuda3std3__45__cpo5beginE
	.align		8
        /*0008*/ 	.dword	_ZN39_INTERNAL_25987262_4_k_cu_d3c404e1_31184cuda3std3__45__cpo3endE
	.align		8
        /*0010*/ 	.dword	_ZN39_INTERNAL_25987262_4_k_cu_d3c404e1_31184cuda3std3__45__cpo6cbeginE
	.align		8
        /*0018*/ 	.dword	_ZN39_INTERNAL_25987262_4_k_cu_d3c404e1_31184cuda3std3__45__cpo4cendE
	.align		8
        /*0020*/ 	.dword	_ZN39_INTERNAL_25987262_4_k_cu_d3c404e1_31184cuda3std3__441_GLOBAL__N__25987262_4_k_cu_d3c404e1_31186ignoreE
	.align		8
        /*0028*/ 	.dword	_ZN39_INTERNAL_25987262_4_k_cu_d3c404e1_31184cuda3std3__419piecewise_constructE
	.align		8
        /*0030*/ 	.dword	_ZN39_INTERNAL_25987262_4_k_cu_d3c404e1_31184cuda3std3__48in_placeE
	.align		8
        /*0038*/ 	.dword	_ZN39_INTERNAL_25987262_4_k_cu_d3c404e1_31184cuda3std6ranges3__45__cpo4swapE
	.align		8
        /*0040*/ 	.dword	_ZN39_INTERNAL_25987262_4_k_cu_d3c404e1_31184cuda3std6ranges3__45__cpo9iter_moveE
	.align		8
        /*0048*/ 	.dword	_ZN39_INTERNAL_25987262_4_k_cu_d3c404e1_31184cute7productE
	.align		8
        /*0050*/ 	.dword	_ZN39_INTERNAL_25987262_4_k_cu_d3c404e1_31184cute1_E


//--------------------- .text._ZN7cutlass13device_kernelINS_4gemm6kernel13GemmUniversalIN4cute5tupleIJiiiiEEENS1_10collective13CollectiveMmaINS1_43MainloopSm90TmaGmmaWarpSpecializedSparseFP8ILi12ENS5_IJNS4_1CILi1EEENSA_ILi2EEESB_EEENS1_35KernelTmaWarpSpecializedCooperativeEEENS5_IJNSA_ILi128EEENSA_ILi64EEESG_EEENS_12float_e4m3_tENS5_IJNS4_6LayoutINS5_IJiNS5_IJSC_iEEEiEEENS5_IJlNS5_IJSB_SC_EEElEEEEENSK_INS5_IJNS5_IJSH_iEEENS5_IJSG_iEEEiEEENS5_IJNS5_IJSG_NSA_ILi8192EEEEEENS5_IJSB_lEEElEEEEEEEESJ_NS5_IJlSB_lEEENS4_8TiledMMAINS4_8MMA_AtomIJNS4_4SM904GMMA6SPARSE31GMMA_64x64x64_F32E4M3E4M3_SS_TNILNS13_7ScaleInE1ELS16_1ELNS13_9SparseSelE0EEEEEENSK_INS5_IJSC_SB_SB_EEENS5_IJSB_NSA_ILi0EEES1B_EEEEENS5_IJNS4_10UnderscoreES1E_S1E_EEEEENS4_23SM90_TMA_LOAD_MULTICASTENS4_14ComposedLayoutINS4_7SwizzleILi2ELi4ELi3EEENS4_25smem_sparse_ptr_flag_bitsILi2ELi8EEENSK_INS5_IJNS5_IJSB_NSA_ILi8EEEEEENS5_IJSC_SH_EEEEEENS5_IJNS5_IJS1B_SG_EEESN_EEEEEEEvNS4_8identityENS4_13SM90_TMA_LOADENS1I_INS1J_ILi3ELi4ELi3EEENS4_18smem_ptr_flag_bitsILi8EEENSK_INS5_IJS1N_SG_EEENS5_IJSG_SB_EEEEEEEvS1V_EENS_8epilogue10collective6detail29Sm90TmaWarpSpecializedAdapterINS26_15DefaultEpilogueIfNS5_IJSB_llEEES2A_NS25_6thread17LinearCombinationIfLi1EffLNS2B_9ScaleType4KindE0ELNS_15FloatRoundStyleE2EfEENS1_15EpilogueDefaultEEEEEvvEEEEvNT_6ParamsE --------------------------
	.section	.text._ZN7cutlass13device_kernelINS_4gemm6kernel13GemmUniversalIN4cute5tupleIJiiiiEEENS1_10collective13CollectiveMmaINS1_43MainloopSm90TmaGmmaWarpSpecializedSparseFP8ILi12ENS5_IJNS4_1CILi1EEENSA_ILi2EEESB_EEENS1_35KernelTmaWarpSpecializedCooperativeEEENS5_IJNSA_ILi128EEENSA_ILi64EEESG_EEENS_12float_e4m3_tENS5_IJNS4_6LayoutINS5_IJiNS5_IJSC_iEEEiEEENS5_IJlNS5_IJSB_SC_EEElEEEEENSK_INS5_IJNS5_IJSH_iEEENS5_IJSG_iEEEiEEENS5_IJNS5_IJSG_NSA_ILi8192EEEEEENS5_IJSB_lEEElEEEEEEEESJ_NS5_IJlSB_lEEENS4_8TiledMMAINS4_8MMA_AtomIJNS4_4SM904GMMA6SPARSE31GMMA_64x64x64_F32E4M3E4M3_SS_TNILNS13_7ScaleInE1ELS16_1ELNS13_9SparseSelE0EEEEEENSK_INS5_IJSC_SB_SB_EEENS5_IJSB_NSA_ILi0EEES1B_EEEEENS5_IJNS4_10UnderscoreES1E_S1E_EEEEENS4_23SM90_TMA_LOAD_MULTICASTENS4_14ComposedLayoutINS4_7SwizzleILi2ELi4ELi3EEENS4_25smem_sparse_ptr_flag_bitsILi2ELi8EEENSK_INS5_IJNS5_IJSB_NSA_ILi8EEEEEENS5_IJSC_SH_EEEEEENS5_IJNS5_IJS1B_SG_EEESN_EEEEEEEvNS4_8identityENS4_13SM90_TMA_LOADENS1I_INS1J_ILi3ELi4ELi3EEENS4_18smem_ptr_flag_bitsILi8EEENSK_INS5_IJS1N_SG_EEENS5_IJSG_SB_EEEEEEEvS1V_EENS_8epilogue10collective6detail29Sm90TmaWarpSpecializedAdapterINS26_15DefaultEpilogueIfNS5_IJSB_llEEES2A_NS25_6thread17LinearCombinationIfLi1EffLNS2B_9ScaleType4KindE0ELNS_15FloatRoundStyleE2EfEENS1_15EpilogueDefaultEEEEEvvEEEEvNT_6ParamsE,"ax",@progbits
	.align	128
.text._ZN7cutlass13device_kernelINS_4gemm6kernel13GemmUniversalIN4cute5tupleIJiiiiEEENS1_10collective13CollectiveMmaINS1_43MainloopSm90TmaGmmaWarpSpecializedSparseFP8ILi12ENS5_IJNS4_1CILi1EEENSA_ILi2EEESB_EEENS1_35KernelTmaWarpSpecializedCooperativeEEENS5_IJNSA_ILi128EEENSA_ILi64EEESG_EEENS_12float_e4m3_tENS5_IJNS4_6LayoutINS5_IJiNS5_IJSC_iEEEiEEENS5_IJlNS5_IJSB_SC_EEElEEEEENSK_INS5_IJNS5_IJSH_iEEENS5_IJSG_iEEEiEEENS5_IJNS5_IJSG_NSA_ILi8192EEEEEENS5_IJSB_lEEElEEEEEEEESJ_NS5_IJlSB_lEEENS4_8TiledMMAINS4_8MMA_AtomIJNS4_4SM904GMMA6SPARSE31GMMA_64x64x64_F32E4M3E4M3_SS_TNILNS13_7ScaleInE1ELS16_1ELNS13_9SparseSelE0EEEEEENSK_INS5_IJSC_SB_SB_EEENS5_IJSB_NSA_ILi0EEES1B_EEEEENS5_IJNS4_10UnderscoreES1E_S1E_EEEEENS4_23SM90_TMA_LOAD_MULTICASTENS4_14ComposedLayoutINS4_7SwizzleILi2ELi4ELi3EEENS4_25smem_sparse_ptr_flag_bitsILi2ELi8EEENSK_INS5_IJNS5_IJSB_NSA_ILi8EEEEEENS5_IJSC_SH_EEEEEENS5_IJNS5_IJS1B_SG_EEESN_EEEEEEEvNS4_8identityENS4_13SM90_TMA_LOADENS1I_INS1J_ILi3ELi4ELi3EEENS4_18smem_ptr_flag_bitsILi8EEENSK_INS5_IJS1N_SG_EEENS5_IJSG_SB_EEEEEEEvS1V_EENS_8epilogue10collective6detail29Sm90TmaWarpSpecializedAdapterINS26_15DefaultEpilogueIfNS5_IJSB_llEEES2A_NS25_6thread17LinearCombinationIfLi1EffLNS2B_9ScaleType4KindE0ELNS_15FloatRoundStyleE2EfEENS1_15EpilogueDefaultEEEEEvvEEEEvNT_6ParamsE:
        .type           _ZN7cutlass13device_kernelINS_4gemm6kernel13GemmUniversalIN4cute5tupleIJiiiiEEENS1_10collective13CollectiveMmaINS1_43MainloopSm90TmaGmmaWarpSpecializedSparseFP8ILi12ENS5_IJNS4_1CILi1EEENSA_ILi2EEESB_EEENS1_35KernelTmaWarpSpecializedCooperativeEEENS5_IJNSA_ILi128EEENSA_ILi64EEESG_EEENS_12float_e4m3_tENS5_IJNS4_6LayoutINS5_IJiNS5_IJSC_iEEEiEEENS5_IJlNS5_IJSB_SC_EEElEEEEENSK_INS5_IJNS5_IJSH_iEEENS5_IJSG_iEEEiEEENS5_IJNS5_IJSG_NSA_ILi8192EEEEEENS5_IJSB_lEEElEEEEEEEESJ_NS5_IJlSB_lEEENS4_8TiledMMAINS4_8MMA_AtomIJNS4_4SM904GMMA6SPARSE31GMMA_64x64x64_F32E4M3E4M3_SS_TNILNS13_7ScaleInE1ELS16_1ELNS13_9SparseSelE0EEEEEENSK_INS5_IJSC_SB_SB_EEENS5_IJSB_NSA_ILi0EEES1B_EEEEENS5_IJNS4_10UnderscoreES1E_S1E_EEEEENS4_23SM90_TMA_LOAD_MULTICASTENS4_14ComposedLayoutINS4_7SwizzleILi2ELi4ELi3EEENS4_25smem_sparse_ptr_flag_bitsILi2ELi8EEENSK_INS5_IJNS5_IJSB_NSA_ILi8EEEEEENS5_IJSC_SH_EEEEEENS5_IJNS5_IJS1B_SG_EEESN_EEEEEEEvNS4_8identityENS4_13SM90_TMA_LOADENS1I_INS1J_ILi3ELi4ELi3EEENS4_18smem_ptr_flag_bitsILi8EEENSK_INS5_IJS1N_SG_EEENS5_IJSG_SB_EEEEEEEvS1V_EENS_8epilogue10collective6detail29Sm90TmaWarpSpecializedAdapterINS26_15DefaultEpilogueIfNS5_IJSB_llEEES2A_NS25_6thread17LinearCombinationIfLi1EffLNS2B_9ScaleType4KindE0ELNS_15FloatRoundStyleE2EfEENS1_15EpilogueDefaultEEEEEvvEEEEvNT_6ParamsE,@function
        .size           _ZN7cutlass13device_kernelINS_4gemm6kernel13GemmUniversalIN4cute5tupleIJiiiiEEENS1_10collective13CollectiveMmaINS1_43MainloopSm90TmaGmmaWarpSpecializedSparseFP8ILi12ENS5_IJNS4_1CILi1EEENSA_ILi2EEESB_EEENS1_35KernelTmaWarpSpecializedCooperativeEEENS5_IJNSA_ILi128EEENSA_ILi64EEESG_EEENS_12float_e4m3_tENS5_IJNS4_6LayoutINS5_IJiNS5_IJSC_iEEEiEEENS5_IJlNS5_IJSB_SC_EEElEEEEENSK_INS5_IJNS5_IJSH_iEEENS5_IJSG_iEEEiEEENS5_IJNS5_IJSG_NSA_ILi8192EEEEEENS5_IJSB_lEEElEEEEEEEESJ_NS5_IJlSB_lEEENS4_8TiledMMAINS4_8MMA_AtomIJNS4_4SM904GMMA6SPARSE31GMMA_64x64x64_F32E4M3E4M3_SS_TNILNS13_7ScaleInE1ELS16_1ELNS13_9SparseSelE0EEEEEENSK_INS5_IJSC_SB_SB_EEENS5_IJSB_NSA_ILi0EEES1B_EEEEENS5_IJNS4_10UnderscoreES1E_S1E_EEEEENS4_23SM90_TMA_LOAD_MULTICASTENS4_14ComposedLayoutINS4_7SwizzleILi2ELi4ELi3EEENS4_25smem_sparse_ptr_flag_bitsILi2ELi8EEENSK_INS5_IJNS5_IJSB_NSA_ILi8EEEEEENS5_IJSC_SH_EEEEEENS5_IJNS5_IJS1B_SG_EEESN_EEEEEEEvNS4_8identityENS4_13SM90_TMA_LOADENS1I_INS1J_ILi3ELi4ELi3EEENS4_18smem_ptr_flag_bitsILi8EEENSK_INS5_IJS1N_SG_EEENS5_IJSG_SB_EEEEEEEvS1V_EENS_8epilogue10collective6detail29Sm90TmaWarpSpecializedAdapterINS26_15DefaultEpilogueIfNS5_IJSB_llEEES2A_NS25_6thread17LinearCombinationIfLi1EffLNS2B_9ScaleType4KindE0ELNS_15FloatRoundStyleE2EfEENS1_15EpilogueDefaultEEEEEvvEEEEvNT_6ParamsE,(.L_x_143 - _ZN7cutlass13device_kernelINS_4gemm6kernel13GemmUniversalIN4cute5tupleIJiiiiEEENS1_10collective13CollectiveMmaINS1_43MainloopSm90TmaGmmaWarpSpecializedSparseFP8ILi12ENS5_IJNS4_1CILi1EEENSA_ILi2EEESB_EEENS1_35KernelTmaWarpSpecializedCooperativeEEENS5_IJNSA_ILi128EEENSA_ILi64EEESG_EEENS_12float_e4m3_tENS5_IJNS4_6LayoutINS5_IJiNS5_IJSC_iEEEiEEENS5_IJlNS5_IJSB_SC_EEElEEEEENSK_INS5_IJNS5_IJSH_iEEENS5_IJSG_iEEEiEEENS5_IJNS5_IJSG_NSA_ILi8192EEEEEENS5_IJSB_lEEElEEEEEEEESJ_NS5_IJlSB_lEEENS4_8TiledMMAINS4_8MMA_AtomIJNS4_4SM904GMMA6SPARSE31GMMA_64x64x64_F32E4M3E4M3_SS_TNILNS13_7ScaleInE1ELS16_1ELNS13_9SparseSelE0EEEEEENSK_INS5_IJSC_SB_SB_EEENS5_IJSB_NSA_ILi0EEES1B_EEEEENS5_IJNS4_10UnderscoreES1E_S1E_EEEEENS4_23SM90_TMA_LOAD_MULTICASTENS4_14ComposedLayoutINS4_7SwizzleILi2ELi4ELi3EEENS4_25smem_sparse_ptr_flag_bitsILi2ELi8EEENSK_INS5_IJNS5_IJSB_NSA_ILi8EEEEEENS5_IJSC_SH_EEEEEENS5_IJNS5_IJS1B_SG_EEESN_EEEEEEEvNS4_8identityENS4_13SM90_TMA_LOADENS1I_INS1J_ILi3ELi4ELi3EEENS4_18smem_ptr_flag_bitsILi8EEENSK_INS5_IJS1N_SG_EEENS5_IJSG_SB_EEEEEEEvS1V_EENS_8epilogue10collective6detail29Sm90TmaWarpSpecializedAdapterINS26_15DefaultEpilogueIfNS5_IJSB_llEEES2A_NS25_6thread17LinearCombinationIfLi1EffLNS2B_9ScaleType4KindE0ELNS_15FloatRoundStyleE2EfEENS1_15EpilogueDefaultEEEEEvvEEEEvNT_6ParamsE)
        .other          _ZN7cutlass13device_kernelINS_4gemm6kernel13GemmUniversalIN4cute5tupleIJiiiiEEENS1_10collective13CollectiveMmaINS1_43MainloopSm90TmaGmmaWarpSpecializedSparseFP8ILi12ENS5_IJNS4_1CILi1EEENSA_ILi2EEESB_EEENS1_35KernelTmaWarpSpecializedCooperativeEEENS5_IJNSA_ILi128EEENSA_ILi64EEESG_EEENS_12float_e4m3_tENS5_IJNS4_6LayoutINS5_IJiNS5_IJSC_iEEEiEEENS5_IJlNS5_IJSB_SC_EEElEEEEENSK_INS5_IJNS5_IJSH_iEEENS5_IJSG_iEEEiEEENS5_IJNS5_IJSG_NSA_ILi8192EEEEEENS5_IJSB_lEEElEEEEEEEESJ_NS5_IJlSB_lEEENS4_8TiledMMAINS4_8MMA_AtomIJNS4_4SM904GMMA6SPARSE31GMMA_64x64x64_F32E4M3E4M3_SS_TNILNS13_7ScaleInE1ELS16_1ELNS13_9SparseSelE0EEEEEENSK_INS5_IJSC_SB_SB_EEENS5_IJSB_NSA_ILi0EEES1B_EEEEENS5_IJNS4_10UnderscoreES1E_S1E_EEEEENS4_23SM90_TMA_LOAD_MULTICASTENS4_14ComposedLayoutINS4_7SwizzleILi2ELi4ELi3EEENS4_25smem_sparse_ptr_flag_bitsILi2ELi8EEENSK_INS5_IJNS5_IJSB_NSA_ILi8EEEEEENS5_IJSC_SH_EEEEEENS5_IJNS5_IJS1B_SG_EEESN_EEEEEEEvNS4_8identityENS4_13SM90_TMA_LOADENS1I_INS1J_ILi3ELi4ELi3EEENS4_18smem_ptr_flag_bitsILi8EEENSK_INS5_IJS1N_SG_EEENS5_IJSG_SB_EEEEEEEvS1V_EENS_8epilogue10collective6detail29Sm90TmaWarpSpecializedAdapterINS26_15DefaultEpilogueIfNS5_IJSB_llEEES2A_NS25_6thread17LinearCombinationIfLi1EffLNS2B_9ScaleType4KindE0ELNS_15FloatRoundStyleE2EfEENS1_15EpilogueDefaultEEEEEvvEEEEvNT_6ParamsE,@"STO_CUDA_ENTRY STV_DEFAULT"
_ZN7cutlass13device_kernelINS_4gemm6kernel13GemmUniversalIN4cute5tupleIJiiiiEEENS1_10collective13CollectiveMmaINS1_43MainloopSm90TmaGmmaWarpSpecializedSparseFP8ILi12ENS5_IJNS4_1CILi1EEENSA_ILi2EEESB_EEENS1_35KernelTmaWarpSpecializedCooperativeEEENS5_IJNSA_ILi128EEENSA_ILi64EEESG_EEENS_12float_e4m3_tENS5_IJNS4_6LayoutINS5_IJiNS5_IJSC_iEEEiEEENS5_IJlNS5_IJSB_SC_EEElEEEEENSK_INS5_IJNS5_IJSH_iEEENS5_IJSG_iEEEiEEENS5_IJNS5_IJSG_NSA_ILi8192EEEEEENS5_IJSB_lEEElEEEEEEEESJ_NS5_IJlSB_lEEENS4_8TiledMMAINS4_8MMA_AtomIJNS4_4SM904GMMA6SPARSE31GMMA_64x64x64_F32E4M3E4M3_SS_TNILNS13_7ScaleInE1ELS16_1ELNS13_9SparseSelE0EEEEEENSK_INS5_IJSC_SB_SB_EEENS5_IJSB_NSA_ILi0EEES1B_EEEEENS5_IJNS4_10UnderscoreES1E_S1E_EEEEENS4_23SM90_TMA_LOAD_MULTICASTENS4_14ComposedLayoutINS4_7SwizzleILi2ELi4ELi3EEENS4_25smem_sparse_ptr_flag_bitsILi2ELi8EEENSK_INS5_IJNS5_IJSB_NSA_ILi8EEEEEENS5_IJSC_SH_EEEEEENS5_IJNS5_IJS1B_SG_EEESN_EEEEEEEvNS4_8identityENS4_13SM90_TMA_LOADENS1I_INS1J_ILi3ELi4ELi3EEENS4_18smem_ptr_flag_bitsILi8EEENSK_INS5_IJS1N_SG_EEENS5_IJSG_SB_EEEEEEEvS1V_EENS_8epilogue10collective6detail29Sm90TmaWarpSpecializedAdapterINS26_15DefaultEpilogueIfNS5_IJSB_llEEES2A_NS25_6thread17LinearCombinationIfLi1EffLNS2B_9ScaleType4KindE0ELNS_15FloatRoundStyleE2EfEENS1_15EpilogueDefaultEEEEEvvEEEEvNT_6ParamsE:
[----:B------:R-:W-:Y:S01]  /*0000*/  LDC R1, c[0x0][0x28] ;  /* 0x00000a00ff017b82 */ /* 0x000fe20000000800 */
[----:B------:R-:W0:Y:S01]  /*0010*/  S2R R0, SR_TID.X ;  /* 0x0000000000007919 */ /* 0x000e220000002100 */
[----:B------:R-:W-:Y:S01]  /*0020*/  ELECT P0, URZ, PT ;  /* 0x00000000003f782f */ /* 0x000fe20003800000 */
[----:B------:R-:W-:Y:S01]  /*0030*/  BSSY B0, `(.L_x_0) ;  /* 0x0000012000007945 */ /* 0x000fe20003800000 */
[--C-:B0-----:R-:W-:Y:S02]  /*0040*/  SHF.R.U32.HI R2, RZ, 0x5, R0.reuse ;  /* 0x00000005ff027819 */ /* 0x101fe40000011600 */
[----:B------:R-:W-:-:S03]  /*0050*/  SHF.R.U32.HI R6, RZ, 0x7, R0 ;  /* 0x00000007ff067819 */ /* 0x000fc60000011600 */
[----:B------:R-:W0:Y:S04]  /*0060*/  SHFL.IDX PT, R7, R2, RZ, 0x1f ;  /* 0x00001fff02077589 */ /* 0x000e2800000e0000 */
[----:B------:R1:W2:Y:S01]  /*0070*/  SHFL.IDX PT, R4, R6, RZ, 0x1f ;  /* 0x00001fff06047589 */ /* 0x0002a200000e0000 */
[----:B0-----:R-:W-:-:S13]  /*0080*/  ISETP.NE.OR P0, PT, R7, RZ, !P0 ;  /* 0x000000ff0700720c */ /* 0x001fda0004705670 */
[----:B-12---:R-:W-:Y:S05]  /*0090*/  @P0 BRA `(.L_x_1) ;  /* 0x00000000002c0947 */ /* 0x006fea0003800000 */
[----:B------:R-:W-:Y:S02]  /*00a0*/  ULDC.64 UR4, c[0x0][0x198] ;  /* 0x0000660000047ab9 */ /* 0x000fe40000000a00 */
[----:B------:R-:W-:Y:S02]  /*00b0*/  UIADD3 UR6, UP0, UR4, 0xf0, URZ ;  /* 0x000000f004067890 */ /* 0x000fe4000ff1e03f */
[----:B------:R-:W-:Y:S02]  /*00c0*/  UIADD3 UR8, UP1, UR4, 0x1f0, URZ ;  /* 0x000001f004087890 */ /* 0x000fe4000ff3e03f */
[----:B------:R-:W-:Y:S02]  /*00d0*/  UIADD3 UR4, UP2, UR4, 0x2f0, URZ ;  /* 0x000002f004047890 */ /* 0x000fe4000ff5e03f */
[----:B------:R-:W-:Y:S02]  /*00e0*/  UIADD3.X UR7, URZ, UR5, URZ, UP0, !UPT ;  /* 0x000000053f077290 */ /* 0x000fe400087fe43f */
[----:B------:R-:W-:-:S02]  /*00f0*/  UIADD3.X UR9, URZ, UR5, URZ, UP1, !UPT ;  /* 0x000000053f097290 */ /* 0x000fc40008ffe43f */
[----:B------:R-:W-:-:S05]  /*0100*/  UIADD3.X UR5, URZ, UR5, URZ, UP2, !UPT ;  /* 0x000000053f057290 */ /* 0x000fca00097fe43f */
[----:B------:R0:W-:Y:S02]  /*0110*/  UTMACCTL.PF [UR6] ;  /* 0x00000000060079b9 */ /* 0x0001e40008040000 */
[----:B------:R0:W-:Y:S02]  /*0120*/  UTMACCTL.PF [UR8] ;  /* 0x00000000080079b9 */ /* 0x0001e40008040000 */
[----:B------:R0:W-:Y:S02]  /*0130*/  UTMACCTL.PF [UR4] ;  /* 0x00000000040079b9 */ /* 0x0001e40008040000 */
[----:B0-----:R-:W-:Y:S01]  /*0140*/  NOP ;  /* 0x0000000000007918 */ /* 0x001fe20000000000 */
.L_x_1:
[----:B------:R-:W-:Y:S05]  /*0150*/  BSYNC B0 ;  /* 0x0000000000007941 */ /* 0x000fea0003800000 */
.L_x_0:
[----:B------:R-:W0:Y:S02]  /*0160*/  SHFL.IDX PT, R3, R2, RZ, 0x1f ;  /* 0x00001fff02037589 */ /* 0x000e2400000e0000 */
[----:B0-----:R-:W-:-:S13]  /*0170*/  ISETP.NE.AND P0, PT, R3, RZ, PT ;  /* 0x000000ff0300720c */ /* 0x001fda0003f05270 */
[----:B------:R-:W-:Y:S05]  /*0180*/  @P0 BRA `(.L_x_2) ;  /* 0x0000000000a40947 */ /* 0x000fea0003800000 */
[----:B------:R-:W-:Y:S01]  /*0190*/  ELECT P0, URZ, PT ;  /* 0x00000000003f782f */ /* 0x000fe20003800000 */
[----:B------:R-:W-:-:S12]  /*01a0*/  BSSY B0, `(.L_x_2) ;  /* 0x0000027000007945 */ /* 0x000fd80003800000 */
[----:B------:R-:W-:Y:S05]  /*01b0*/  @!P0 BRA `(.L_x_3) ;  /* 0x0000000000948947 */ /* 0x000fea0003800000 */
[----:B------:R-:W0:Y:S01]  /*01c0*/  S2UR UR8, SR_CgaCtaId ;  /* 0x00000000000879c3 */ /* 0x000e220000008800 */
[----:B------:R-:W-:Y:S01]  /*01d0*/  UMOV UR4, 0x400 ;  /* 0x0000040000047882 */ /* 0x000fe20000000000 */
[----:B------:R-:W-:Y:S01]  /*01e0*/  UMOV UR5, 0x1 ;  /* 0x0000000100057882 */ /* 0x000fe20000000000 */
[----:B------:R-:W-:Y:S02]  /*01f0*/  UMOV UR6, 0x4 ;  /* 0x0000000400067882 */ /* 0x000fe40000000000 */
[----:B------:R-:W-:-:S04]  /*0200*/  UIADD3 UR6, -UR6, 0x100000, URZ ;  /* 0x0010000006067890 */ /* 0x000fc8000fffe13f */
[----:B------:R-:W-:Y:S02]  /*0210*/  USHF.L.U32 UR7, UR6, 0xb, URZ ;  /* 0x0000000b06077899 */ /* 0x000fe4000800063f */
[----:B------:R-:W-:Y:S02]  /*0220*/  USHF.L.U32 UR6, UR6, 0x1, URZ ;  /* 0x0000000106067899 */ /* 0x000fe4000800063f */
[----:B0-----:R-:W-:Y:S02]  /*0230*/  ULEA UR8, UR8, UR4, 0x18 ;  /* 0x0000000408087291 */ /* 0x001fe4000f8ec03f */
[----:B------:R-:W-:-:S04]  /*0240*/  UIADD3 UR4, -UR5, 0x100000, URZ ;  /* 0x0010000005047890 */ /* 0x000fc8000fffe13f */
[----:B------:R-:W-:Y:S02]  /*0250*/  USHF.L.U32 UR5, UR4, 0xb, URZ ;  /* 0x0000000b04057899 */ /* 0x000fe4000800063f */
[----:B------:R-:W-:Y:S01]  /*0260*/  USHF.L.U32 UR4, UR4, 0x1, URZ ;  /* 0x0000000104047899 */ /* 0x000fe2000800063f */
[----:B------:R-:W0:Y:S11]  /*0270*/  FENCE.VIEW.ASYNC.S ;  /* 0x00000000000073c6 */ /* 0x000e360000000000 */
[----:B0-----:R0:W1:Y:S01]  /*0280*/  SYNCS.EXCH.64 URZ, [UR8], UR4 ;  /* 0x00000004083f75b2 */ /* 0x0010620008000100 */
[----:B------:R0:W2:Y:S01]  /*0290*/  SYNCS.EXCH.64 URZ, [UR8+0x60], UR6 ;  /* 0x00006006083f75b2 */ /* 0x0000a20008000100 */
[----:B------:R0:W3:Y:S01]  /*02a0*/  SYNCS.EXCH.64 URZ, [UR8+0x8], UR4 ;  /* 0x00000804083f75b2 */ /* 0x0000e20008000100 */
[----:B------:R0:W4:Y:S01]  /*02b0*/  SYNCS.EXCH.64 URZ, [UR8+0x68], UR6 ;  /* 0x00006806083f75b2 */ /* 0x0001220008000100 */
[----:B------:R0:W0:Y:S01]  /*02c0*/  SYNCS.EXCH.64 URZ, [UR8+0x10], UR4 ;  /* 0x00001004083f75b2 */ /* 0x0000220008000100 */
        /* <DEDUP_REMOVED lines=19> */
[----:B-1----:R-:W-:Y:S01]  /*0400*/  NOP ;  /* 0x0000000000007918 */ /* 0x002fe20000000000 */
.L_x_3:
[----:B0-----:R-:W-:Y:S05]  /*0410*/  BSYNC B0 ;  /* 0x0000000000007941 */ /* 0x001fea0003800000 */
.L_x_2:
[----:B------:R-:W0:Y:S01]  /*0420*/  SHFL.IDX PT, R2, R2, RZ, 0x1f ;  /* 0x00001fff02027589 */ /* 0x000e2200000e0000 */
[----:B------:R-:W-:Y:S01]  /*0430*/  SHF.R.S32.HI R5, RZ, 0x1f, R0 ;  /* 0x0000001fff057819 */ /* 0x000fe20000011400 */
[----:B------:R-:W1:Y:S01]  /*0440*/  S2UR UR8, SR_CTAID.X ;  /* 0x00000000000879c3 */ /* 0x000e620000002500 */
[----:B------:R-:W-:Y:S01]  /*0450*/  ELECT P0, URZ, PT ;  /* 0x00000000003f782f */ /* 0x000fe20003800000 */
[----:B------:R-:W5:Y:S01]  /*0460*/  S2R R8, SR_CTAID.Y ;  /* 0x0000000000087919 */ /* 0x000f620000002600 */
[----:B------:R-:W-:Y:S01]  /*0470*/  LEA.HI R5, R5, R0, RZ, 0x7 ;  /* 0x0000000005057211 */ /* 0x000fe200078f38ff */
[----:B------:R-:W-:Y:S01]  /*0480*/  ULDC UR4, c[0x0][0x154] ;  /* 0x0000550000047ab9 */ /* 0x000fe20000000800 */
[----:B------:R-:W-:Y:S01]  /*0490*/  VIADD R16, R4, 0xffffffff ;  /* 0xffffffff04107836 */ /* 0x000fe20000000000 */
[----:B------:R-:W-:Y:S01]  /*04a0*/  NOP ;  /* 0x0000000000007918 */ /* 0x000fe20000000000 */
[----:B------:R-:W-:Y:S01]  /*04b0*/  LOP3.LUT R5, R5, 0xffffff80, RZ, 0xc0, !PT ;  /* 0xffffff8005057812 */ /* 0x000fe200078ec0ff */
[----:B------:R-:W2:Y:S01]  /*04c0*/  LDC R15, c[0x0][0x140] ;  /* 0x00005000ff0f7b82 */ /* 0x000ea20000000800 */
[----:B------:R-:W-:Y:S01]  /*04d0*/  NOP ;  /* 0x0000000000007918 */ /* 0x000fe20000000000 */
[----:B------:R-:W-:-:S02]  /*04e0*/  ISETP.GE.U32.AND P5, PT, R16, 0x2, PT ;  /* 0x000000021000780c */ /* 0x000fc40003fa6070 */
[----:B------:R-:W-:-:S05]  /*04f0*/  IMAD.IADD R5, R0, 0x1, -R5 ;  /* 0x0000000100057824 */ /* 0x000fca00078e0a05 */
[----:B------:R-:W-:Y:S02]  /*0500*/  SHF.R.S32.HI R10, RZ, 0x1f, R5 ;  /* 0x0000001fff0a7819 */ /* 0x000fe40000011405 */
[----:B------:R-:W-:Y:S02]  /*0510*/  LOP3.LUT P2, RZ, R5, 0x7, RZ, 0xc0, !PT ;  /* 0x0000000705ff7812 */ /* 0x000fe4000784c0ff */
[----:B------:R-:W-:Y:S02]  /*0520*/  LEA.HI R10, R10, R5, RZ, 0x3 ;  /* 0x000000050a0a7211 */ /* 0x000fe400078f18ff */
[----:B0-----:R-:W-:Y:S02]  /*0530*/  ISETP.NE.OR P0, PT, R2, RZ, !P0 ;  /* 0x000000ff0200720c */ /* 0x001fe40004705670 */
[--C-:B------:R-:W-:Y:S02]  /*0540*/  SHF.R.S32.HI R2, RZ, 0x3, R10.reuse ;  /* 0x00000003ff027819 */ /* 0x100fe4000001140a */
[----:B------:R-:W-:-:S02]  /*0550*/  SHF.R.S32.HI R11, RZ, 0x1f, R10 ;  /* 0x0000001fff0b7819 */ /* 0x000fc4000001140a */
[----:B------:R-:W-:Y:S02]  /*0560*/  SHF.R.S32.HI R10, RZ, 0x1f, R3 ;  /* 0x0000001fff0a7819 */ /* 0x000fe40000011403 */
[----:B------:R-:W-:Y:S02]  /*0570*/  LEA.HI R11, R11, R2, RZ, 0x2 ;  /* 0x000000020b0b7211 */ /* 0x000fe400078f10ff */
[----:B------:R-:W-:Y:S02]  /*0580*/  LEA.HI R10, R10, R3, RZ, 0x2 ;  /* 0x000000030a0a7211 */ /* 0x000fe400078f10ff */
[----:B-----5:R-:W-:Y:S01]  /*0590*/  I2FP.F32.U32 R13, R8 ;  /* 0x00000008000d7245 */ /* 0x020fe20000201000 */
[----:B------:R-:W-:Y:S01]  /*05a0*/  VOTEU.ALL UP0, P0 ;  /* 0x00000000003f7886 */ /* 0x000fe20000000000 */
[----:B------:R-:W-:Y:S01]  /*05b0*/  LOP3.LUT R12, R10, 0x3ffffffc, RZ, 0xc0, !PT ;  /* 0x3ffffffc0a0c7812 */ /* 0x000fe200078ec0ff */
[----:B------:R-:W-:Y:S01]  /*05c0*/  VOTEU.ALL UP1, P0 ;  /* 0x00000000003f7886 */ /* 0x000fe20000020000 */
[----:B------:R-:W-:Y:S01]  /*05d0*/  LOP3.LUT R11, R11, 0xfffffffc, RZ, 0xc0, !PT ;  /* 0xfffffffc0b0b7812 */ /* 0x000fe200078ec0ff */
[----:B------:R-:W-:Y:S01]  /*05e0*/  FMUL R14, R13, UR4 ;  /* 0x000000040d0e7c20 */ /* 0x000fe20008400000 */
[----:B------:R-:W0:Y:S01]  /*05f0*/  @!UP0 S2UR UR7, SR_CgaCtaId ;  /* 0x00000000000789c3 */ /* 0x000e220000008800 */
[----:B------:R-:W-:Y:S01]  /*0600*/  IMAD.IADD R3, R3, 0x1, -R12 ;  /* 0x0000000103037824 */ /* 0x000fe200078e0a0c */
[----:B-1----:R-:W-:Y:S01]  /*0610*/  I2FP.F32.U32 R12, UR8 ;  /* 0x00000008000c7c45 */ /* 0x002fe20008201000 */
[----:B------:R-:W-:Y:S01]  /*0620*/  IMAD.IADD R10, R2, 0x1, -R11 ;  /* 0x00000001020a7824 */ /* 0x000fe200078e0a0b */
[----:B------:R-:W-:Y:S01]  /*0630*/  ULDC UR4, c[0x0][0x150] ;  /* 0x0000540000047ab9 */ /* 0x000fe20000000800 */
[----:B------:R-:W-:Y:S01]  /*0640*/  SHF.R.S32.HI R2, RZ, 0x1f, R7 ;  /* 0x0000001fff027819 */ /* 0x000fe20000011407 */
[----:B------:R-:W1:Y:S01]  /*0650*/  F2I.U32.TRUNC.NTZ R14, R14 ;  /* 0x0000000e000e7305 */ /* 0x000e62000020f000 */
[----:B------:R-:W-:Y:S01]  /*0660*/  FMUL R12, R12, UR4 ;  /* 0x000000040c0c7c20 */ /* 0x000fe20008400000 */
[----:B------:R-:W5:Y:S01]  /*0670*/  LDC R11, c[0x0][0x148] ;  /* 0x00005200ff0b7b82 */ /* 0x000f620000000800 */
[----:B------:R-:W-:Y:S01]  /*0680*/  LEA.HI R2, R2, R7, RZ, 0x2 ;  /* 0x0000000702027211 */ /* 0x000fe200078f10ff */
[----:B------:R-:W-:Y:S01]  /*0690*/  IMAD R3, R3, 0x4, R10 ;  /* 0x0000000403037824 */ /* 0x000fe200078e020a */
[----:B------:R-:W-:Y:S01]  /*06a0*/  UMOV UR4, 0x20 ;  /* 0x0000002000047882 */ /* 0x000fe20000000000 */
[----:B------:R-:W-:Y:S01]  /*06b0*/  @!UP0 UMOV UR6, 0x400 ;  /* 0x0000040000068882 */ /* 0x000fe20000000000 */
[----:B------:R-:W-:Y:S01]  /*06c0*/  LOP3.LUT R2, R2, 0xfffffffc, RZ, 0xc0, !PT ;  /* 0xfffffffc02027812 */ /* 0x000fe200078ec0ff */
[----:B------:R-:W3:Y:S01]  /*06d0*/  F2I.U32.TRUNC.NTZ R12, R12 ;  /* 0x0000000c000c7305 */ /* 0x000ee2000020f000 */
[----:B------:R-:W-:Y:S01]  /*06e0*/  IMAD.SHL.U32 R10, R3, 0x4, RZ ;  /* 0x00000004030a7824 */ /* 0x000fe200078e00ff */
[----:B------:R-:W4:Y:S01]  /*06f0*/  LDC R13, c[0x0][0x144] ;  /* 0x00005100ff0d7b82 */ /* 0x000f220000000800 */
[----:B------:R-:W-:-:S04]  /*0700*/  @!UP0 UIADD3 UR4, -UR4, 0x100000, URZ ;  /* 0x0010000004048890 */ /* 0x000fc8000fffe13f */
[----:B------:R-:W-:Y:S02]  /*0710*/  @!UP0 USHF.L.U32 UR5, UR4, 0xb, URZ ;  /* 0x0000000b04058899 */ /* 0x000fe4000800063f */
[----:B------:R-:W-:Y:S01]  /*0720*/  @!UP0 USHF.L.U32 UR4, UR4, 0x1, URZ ;  /* 0x0000000104048899 */ /* 0x000fe2000800063f */
[----:B------:R-:W-:Y:S01]  /*0730*/  IMAD.IADD R7, R7, 0x1, -R2 ;  /* 0x0000000107077824 */ /* 0x000fe200078e0a02 */
[----:B--2---:R-:W-:Y:S01]  /*0740*/  ISETP.EQ.U32.AND P4, PT, R15, 0x1, PT ;  /* 0x000000010f00780c */ /* 0x004fe20003f82070 */
[----:B-1----:R-:W-:Y:S01]  /*0750*/  IMAD.MOV R20, RZ, RZ, -R14 ;  /* 0x000000ffff147224 */ /* 0x002fe200078e0a0e */
[----:B------:R-:W-:Y:S01]  /*0760*/  LOP3.LUT R3, R3, 0xc, R10, 0x78, !PT ;  /* 0x0000000c03037812 */ /* 0x000fe200078e780a */
[----:B0-----:R-:W-:Y:S01]  /*0770*/  @!UP0 ULEA UR6, UR7, UR6, 0x18 ;  /* 0x0000000607068291 */ /* 0x001fe2000f8ec03f */
[----:B------:R-:W-:Y:S01]  /*0780*/  ISETP.NE.AND P1, PT, R7, 0x3, PT ;  /* 0x000000030700780c */ /* 0x000fe20003f25270 */
[----:B------:R-:W-:Y:S01]  /*0790*/  VOTEU.ALL UP0, P0 ;  /* 0x00000000003f7886 */ /* 0x000fe20000000000 */
[----:B------:R-:W-:Y:S01]  /*07a0*/  ISETP.LT.U32.AND P0, PT, R3, 0x2, !P2 ;  /* 0x000000020300780c */ /* 0x000fe20005701070 */
[----:B---3--:R-:W-:Y:S01]  /*07b0*/  IMAD.MOV R12, RZ, RZ, -R12 ;  /* 0x000000ffff0c7224 */ /* 0x008fe200078e0a0c */
[----:B------:R-:W-:Y:S01]  /*07c0*/  ISETP.EQ.OR P1, PT, R7, RZ, !P1 ;  /* 0x000000ff0700720c */ /* 0x000fe20004f22670 */
[----:B-----5:R-:W-:Y:S01]  /*07d0*/  IMAD R2, R11, R20, R8 ;  /* 0x000000140b027224 */ /* 0x020fe200078e0208 */
[----:B------:R-:W-:-:S02]  /*07e0*/  ISETP.NE.AND P2, PT, R4, RZ, PT ;  /* 0x000000ff0400720c */ /* 0x000fc40003f45270 */
[----:B------:R-:W-:Y:S01]  /*07f0*/  ISETP.EQ.AND P1, PT, R4, RZ, P1 ;  /* 0x000000ff0400720c */ /* 0x000fe20000f22270 */
[----:B------:R-:W0:Y:S02]  /*0800*/  FENCE.VIEW.ASYNC.S ;  /* 0x00000000000073c6 */ /* 0x000e240000000000 */
[----:B0-----:R0:W1:Y:S01]  /*0810*/  @!UP0 SYNCS.EXCH.64 URZ, [UR6+0xd0], UR4 ;  /* 0x0000d004063f85b2 */ /* 0x0010620008000100 */
[----:B------:R-:W-:Y:S02]  /*0820*/  ISETP.NE.AND P3, PT, R2, R3, PT ;  /* 0x000000030200720c */ /* 0x000fe40003f65270 */
[----:B------:R-:W-:Y:S01]  /*0830*/  SEL R2, RZ, 0x1, !P1 ;  /* 0x00000001ff027807 */ /* 0x000fe20004800000 */
[----:B----4-:R-:W-:-:S03]  /*0840*/  IMAD R10, R13, R12, UR8 ;  /* 0x000000080d0a7e24 */ /* 0x010fc6000f8e020c */
[----:B------:R-:W-:Y:S02]  /*0850*/  SEL R2, R2, 0x2, P5 ;  /* 0x0000000202027807 */ /* 0x000fe40002800000 */
[----:B------:R-:W-:-:S04]  /*0860*/  ISETP.EQ.OR P3, PT, R10, RZ, !P3 ;  /* 0x000000ff0a00720c */ /* 0x000fc80005f62670 */
[----:B------:R-:W-:Y:S01]  /*0870*/  PLOP3.LUT P0, PT, P0, P3, PT, 0x80, 0x0 ;  /* 0x000000000000781c */ /* 0x000fe20000707070 */
[----:B------:R0:W2:Y:S01]  /*0880*/  @!UP1 SYNCS.EXCH.64 URZ, [UR6+0xd8], UR4 ;  /* 0x0000d804063f95b2 */ /* 0x0000a20008000100 */
[----:B------:R-:W-:Y:S01]  /*0890*/  NOP ;  /* 0x0000000000007918 */ /* 0x000fe20000000000 */
[----:B------:R-:W-:Y:S10]  /*08a0*/  @!P4 BRA `(.L_x_4) ;  /* 0x000000000008c947 */ /* 0x000ff40003800000 */
[----:B-12---:R-:W-:Y:S01]  /*08b0*/  UCGABAR_ARV ;  /* 0x00000000000079c7 */ /* 0x006fe20008000000 */
[----:B------:R-:W-:Y:S05]  /*08c0*/  BRA `(.L_x_5) ;  /* 0x0000000000047947 */ /* 0x000fea0003800000 */
.L_x_4:
[----:B-12---:R-:W-:Y:S01]  /*08d0*/  NOP ;  /* 0x0000000000007918 */ /* 0x006fe20000000000 */
.L_x_5:
[----:B------:R-:W1:Y:S01]  /*08e0*/  LDC R4, c[0x0][0x75c] ;  /* 0x0001d700ff047b82 */ /* 0x000e620000000800 */
[----:B------:R-:W-:Y:S01]  /*08f0*/  IMAD.MOV.U32 R5, RZ, RZ, RZ ;  /* 0x000000ffff057224 */ /* 0x000fe200078e00ff */
[----:B-1----:R-:W-:Y:S01]  /*0900*/  ISETP.NE.AND P3, PT, R4, 0x1, PT ;  /* 0x000000010400780c */ /* 0x002fe20003f65270 */
[----:B------:R-:W-:-:S12]  /*0910*/  IMAD.U32 R4, RZ, RZ, UR8 ;  /* 0x00000008ff047e24 */ /* 0x000fd8000f8e00ff */
[----:B------:R-:W1:Y:S01]  /*0920*/  @P3 LDC R15, c[0x0][0x10] ;  /* 0x00000400ff0f3b82 */ /* 0x000e620000000800 */
[----:B------:R-:W-:Y:S02]  /*0930*/  @P3 IMAD.MOV.U32 R9, RZ, RZ, RZ ;  /* 0x000000ffff093224 */ /* 0x000fe400078e00ff */
[----:B------:R-:W-:-:S05]  /*0940*/  @P3 IMAD.MOV.U32 R17, RZ, RZ, RZ ;  /* 0x000000ffff113224 */ /* 0x000fca00078e00ff */
[----:B------:R-:W2:Y:S01]  /*0950*/  @!P3 LDC R13, c[0x0][0xc] ;  /* 0x00000300ff0dbb82 */ /* 0x000ea20000000800 */
[----:B-1----:R-:W-:-:S04]  /*0960*/  @P3 IMAD.WIDE.U32 R14, R15, UR8, R8 ;  /* 0x000000080f0e3c25 */ /* 0x002fc8000f8e0008 */
[----:B--2---:R-:W-:-:S04]  /*0970*/  @!P3 IMAD.WIDE.U32 R12, R8, R13, R4 ;  /* 0x0000000d080cb225 */ /* 0x004fc800078e0004 */
[----:B------:R-:W-:Y:S02]  /*0980*/  @P3 IMAD.MOV.U32 R4, RZ, RZ, R14 ;  /* 0x000000ffff043224 */ /* 0x000fe400078e000e */
[----:B------:R-:W-:Y:S02]  /*0990*/  @P3 IMAD.IADD R5, R15, 0x1, R17 ;  /* 0x000000010f053824 */ /* 0x000fe400078e0211 */
[----:B------:R-:W-:Y:S02]  /*09a0*/  @!P3 IMAD.MOV.U32 R4, RZ, RZ, R12 ;  /* 0x000000ffff04b224 */ /* 0x000fe400078e000c */
[----:B------:R-:W-:Y:S01]  /*09b0*/  @!P3 IMAD.MOV.U32 R5, RZ, RZ, R13 ;  /* 0x000000ffff05b224 */ /* 0x000fe200078e000d */
[----:B------:R-:W-:Y:S06]  /*09c0*/  @!P4 BRA `(.L_x_6) ;  /* 0x00000000000cc947 */ /* 0x000fec0003800000 */
[----:B------:R-:W-:Y:S01]  /*09d0*/  UCGABAR_WAIT ;  /* 0x0000000000007dc7 */ /* 0x000fe20008000000 */
[----:B------:R-:W-:Y:S01]  /*09e0*/  CCTL.IVALL ;  /* 0x00000000ff00798f */ /* 0x000fe20002000000 */
[----:B------:R-:W-:Y:S05]  /*09f0*/  BRA `(.L_x_7) ;  /* 0x0000000000047947 */ /* 0x000fea0003800000 */
.L_x_6:
[----:B------:R-:W-:Y:S06]  /*0a00*/  BAR.SYNC.DEFER_BLOCKING 0x0 ;  /* 0x0000000000007b1d */ /* 0x000fec0000010000 */
.L_x_7:
[----:B------:R-:W-:Y:S05]  /*0a10*/  @!P2 BRA `(.L_x_8) ;  /* 0x000000440070a947 */ /* 0x000fea0003800000 */
[----:B------:R-:W-:-:S13]  /*0a20*/  ISETP.GT.U32.AND P1, PT, R16, 0x1, PT ;  /* 0x000000011000780c */ /* 0x000fda0003f24070 */
[----:B0-----:R-:W-:Y:S05]  /*0a30*/  @P1 EXIT ;  /* 0x000000000000194d */ /* 0x001fea0003800000 */
[----:B------:R-:W-:Y:S01]  /*0a40*/  ULDC.64 UR4, c[0x0][0x750] ;  /* 0x0001d40000047ab9 */ /* 0x000fe20000000a00 */
[----:B------:R-:W-:Y:S01]  /*0a50*/  PRMT R12, RZ, 0x7610, R12 ;  /* 0x00007610ff0c7816 */ /* 0x000fe2000000000c */
[----:B------:R-:W-:Y:S01]  /*0a60*/  IMAD.MOV.U32 R13, RZ, RZ, -0x1 ;  /* 0xffffffffff0d7424 */ /* 0x000fe200078e00ff */
[----:B------:R-:W-:Y:S01]  /*0a70*/  ISETP.GE.U32.AND P1, PT, R4, UR4, PT ;  /* 0x0000000404007c0c */ /* 0x000fe2000bf26070 */
[----:B------:R-:W-:Y:S02]  /*0a80*/  IMAD.MOV.U32 R17, RZ, RZ, -0x1 ;  /* 0xffffffffff117424 */ /* 0x000fe400078e00ff */
[----:B------:R-:W-:Y:S01]  /*0a90*/  IMAD.MOV.U32 R15, RZ, RZ, -0x1 ;  /* 0xffffffffff0f7424 */ /* 0x000fe200078e00ff */
[----:B------:R-:W-:-:S13]  /*0aa0*/  ISETP.GE.U32.AND.EX P1, PT, R5, UR5, PT, P1 ;  /* 0x0000000505007c0c */ /* 0x000fda000bf26110 */
[----:B------:R-:W-:Y:S05]  /*0ab0*/  @P1 BRA `(.L_x_9) ;  /* 0x0000000400281947 */ /* 0x000fea0003800000 */
[----:B------:R-:W0:Y:S01]  /*0ac0*/  LDC.64 R22, c[0x0][0x728] ;  /* 0x0001ca00ff167b82 */ /* 0x000e220000000a00 */
[----:B------:R-:W-:Y:S02]  /*0ad0*/  IMAD.MOV.U32 R12, RZ, RZ, R4 ;  /* 0x000000ffff0c7224 */ /* 0x000fe400078e0004 */
[----:B------:R-:W-:-:S05]  /*0ae0*/  IMAD.MOV.U32 R13, RZ, RZ, R5 ;  /* 0x000000ffff0d7224 */ /* 0x000fca00078e0005 */
[----:B------:R-:W1:Y:S08]  /*0af0*/  LDC R18, c[0x0][0x730] ;  /* 0x0001cc00ff127b82 */ /* 0x000e700000000800 */
[----:B------:R-:W2:Y:S01]  /*0b00*/  LDC.64 R24, c[0x0][0x720] ;  /* 0x0001c800ff187b82 */ /* 0x000ea20000000a00 */
[----:B0-----:R-:W-:-:S04]  /*0b10*/  ISETP.NE.U32.AND P1, PT, R22, RZ, PT ;  /* 0x000000ff1600720c */ /* 0x001fc80003f25070 */
[----:B------:R-:W-:-:S13]  /*0b20*/  ISETP.NE.AND.EX P1, PT, R23, RZ, PT, P1 ;  /* 0x000000ff1700720c */ /* 0x000fda0003f25310 */
[----:B-12---:R-:W-:Y:S05]  /*0b30*/  @!P1 BRA `(.L_x_10) ;  /* 0x0000000000289947 */ /* 0x006fea0003800000 */
[----:B------:R-:W0:Y:S02]  /*0b40*/  LDC R7, c[0x0][0x734] ;  /* 0x0001cd00ff077b82 */ /* 0x000e240000000800 */
[----:B0-----:R-:W-:-:S05]  /*0b50*/  IADD3 R7, P1, R4, R7, RZ ;  /* 0x0000000704077210 */ /* 0x001fca0007f3e0ff */
[----:B------:R-:W-:-:S04]  /*0b60*/  IMAD.X R19, RZ, RZ, R5, P1 ;  /* 0x000000ffff137224 */ /* 0x000fc800008e0605 */
[----:B------:R-:W-:-:S04]  /*0b70*/  IMAD.WIDE.U32 R12, R19, R22, RZ ;  /* 0x00000016130c7225 */ /* 0x000fc800078e00ff */
[----:B------:R-:W-:-:S04]  /*0b80*/  IMAD.WIDE.U32 R14, P1, R7, R23, R12 ;  /* 0x00000017070e7225 */ /* 0x000fc8000782000c */
[----:B------:R-:W-:-:S04]  /*0b90*/  IMAD.WIDE.U32 R12, R7, R22, RZ ;  /* 0x00000016070c7225 */ /* 0x000fc800078e00ff */
[----:B------:R-:W-:Y:S01]  /*0ba0*/  IMAD.X R17, RZ, RZ, RZ, P1 ;  /* 0x000000ffff117224 */ /* 0x000fe200008e06ff */
[----:B------:R-:W-:Y:S01]  /*0bb0*/  IADD3 RZ, P1, R13, R14, RZ ;  /* 0x0000000e0dff7210 */ /* 0x000fe20007f3e0ff */
[----:B------:R-:W-:-:S04]  /*0bc0*/  IMAD.MOV.U32 R16, RZ, RZ, R15 ;  /* 0x000000ffff107224 */ /* 0x000fc800078e000f */
[----:B------:R-:W-:-:S08]  /*0bd0*/  IMAD.WIDE.U32.X R12, R19, R23, R16, P1 ;  /* 0x00000017130c7225 */ /* 0x000fd000008e0410 */
.L_x_10:
[----:B------:R-:W0:Y:S01]  /*0be0*/  LDC.64 R28, c[0x0][0x740] ;  /* 0x0001d000ff1c7b82 */ /* 0x000e220000000a00 */
[--C-:B------:R-:W-:Y:S01]  /*0bf0*/  SHF.R.U64 R27, R12, R18, R13.reuse ;  /* 0x000000120c1b7219 */ /* 0x100fe2000000120d */
[----:B------:R-:W-:Y:S01]  /*0c00*/  IMAD R31, R11, R20, R8 ;  /* 0x000000140b1f7224 */ /* 0x000fe200078e0208 */
[----:B------:R-:W-:Y:S01]  /*0c10*/  SHF.R.U32.HI R7, RZ, R18, R13 ;  /* 0x00000012ff077219 */ /* 0x000fe2000001160d */
[----:B------:R-:W-:Y:S01]  /*0c20*/  IMAD.MOV.U32 R23, RZ, RZ, 0x1 ;  /* 0x00000001ff177424 */ /* 0x000fe200078e00ff */
[----:B------:R-:W-:-:S03]  /*0c30*/  IADD3 R9, P1, RZ, -R27, RZ ;  /* 0x8000001bff097210 */ /* 0x000fc60007f3e0ff */
[----:B------:R-:W1:Y:S02]  /*0c40*/  LDC R22, c[0x0][0x718] ;  /* 0x0001c600ff167b82 */ /* 0x000e640000000800 */
[----:B------:R-:W-:Y:S02]  /*0c50*/  IMAD.X R7, RZ, RZ, ~R7, P1 ;  /* 0x000000ffff077224 */ /* 0x000fe400008e0e07 */
[----:B------:R-:W-:-:S04]  /*0c60*/  IMAD.WIDE.U32 R12, R9, R24, R4 ;  /* 0x00000018090c7225 */ /* 0x000fc800078e0004 */
[----:B------:R-:W2:Y:S01]  /*0c70*/  LDC R18, c[0x0][0x708] ;  /* 0x0001c200ff127b82 */ /* 0x000ea20000000800 */
[----:B------:R-:W-:Y:S02]  /*0c80*/  IMAD R14, R7, R24, RZ ;  /* 0x00000018070e7224 */ /* 0x000fe400078e02ff */
[----:B------:R-:W-:Y:S02]  /*0c90*/  IMAD.MOV.U32 R7, RZ, RZ, -0x1 ;  /* 0xffffffffff077424 */ /* 0x000fe400078e00ff */
[----:B------:R-:W-:-:S03]  /*0ca0*/  IMAD R9, R9, R25, R14 ;  /* 0x0000001909097224 */ /* 0x000fc600078e020e */
[----:B------:R-:W3:Y:S01]  /*0cb0*/  LDC R26, c[0x0][0x758] ;  /* 0x0001d600ff1a7b82 */ /* 0x000ee20000000800 */
[----:B------:R-:W-:Y:S01]  /*0cc0*/  IMAD.IADD R9, R13, 0x1, R9 ;  /* 0x000000010d097824 */ /* 0x000fe200078e0209 */
[----:B0-----:R-:W-:-:S04]  /*0cd0*/  ISETP.NE.U32.AND P1, PT, R28, RZ, PT ;  /* 0x000000ff1c00720c */ /* 0x001fc80003f25070 */
[----:B------:R-:W-:Y:S02]  /*0ce0*/  ISETP.NE.AND.EX P1, PT, R29, RZ, PT, P1 ;  /* 0x000000ff1d00720c */ /* 0x000fe40003f25310 */
[----:B------:R-:W0:Y:S01]  /*0cf0*/  LDC R24, c[0x0][0x700] ;  /* 0x0001c000ff187b82 */ /* 0x000e220000000800 */
[-CC-:B-1----:R-:W-:Y:S02]  /*0d00*/  SHF.R.U64 R16, R12, R22.reuse, R9.reuse ;  /* 0x000000160c107219 */ /* 0x182fe40000001209 */
[----:B------:R-:W-:-:S05]  /*0d10*/  SHF.R.U32.HI R9, RZ, R22, R9 ;  /* 0x00000016ff097219 */ /* 0x000fca0000011609 */
[----:B------:R-:W1:Y:S01]  /*0d20*/  LDC R19, c[0x0][0x748] ;  /* 0x0001d200ff137b82 */ /* 0x000e620000000800 */
[-CC-:B--2---:R-:W-:Y:S02]  /*0d30*/  SHF.R.U64 R22, R16, R18.reuse, R9.reuse ;  /* 0x0000001210167219 */ /* 0x184fe40000001209 */
[----:B------:R-:W-:-:S05]  /*0d40*/  SHF.R.U32.HI R9, RZ, R18, R9 ;  /* 0x00000012ff097219 */ /* 0x000fca0000011609 */
[----:B------:R-:W2:Y:S01]  /*0d50*/  LDC R21, c[0x0][0x738] ;  /* 0x0001ce00ff157b82 */ /* 0x000ea20000000800 */
[-CC-:B---3--:R-:W-:Y:S02]  /*0d60*/  SHF.R.U64 R18, R22, R26.reuse, R9.reuse ;  /* 0x0000001a16127219 */ /* 0x188fe40000001209 */
[-C--:B------:R-:W-:Y:S02]  /*0d70*/  SHF.L.U32 R7, R7, R26.reuse, RZ ;  /* 0x0000001a07077219 */ /* 0x080fe400000006ff */
[----:B------:R-:W-:Y:S01]  /*0d80*/  SHF.R.U32.HI R9, RZ, R26, R9 ;  /* 0x0000001aff097219 */ /* 0x000fe20000011609 */
[----:B------:R-:W-:Y:S01]  /*0d90*/  IMAD.MOV.U32 R8, RZ, RZ, R18 ;  /* 0x000000ffff087224 */ /* 0x000fe200078e0012 */
[----:B------:R-:W-:Y:S01]  /*0da0*/  LOP3.LUT R11, RZ, R7, RZ, 0x33, !PT ;  /* 0x00000007ff0b7212 */ /* 0x000fe200078e33ff */
[----:B------:R-:W3:Y:S01]  /*0db0*/  LDC R25, c[0x0][0x710] ;  /* 0x0001c400ff197b82 */ /* 0x000ee20000000800 */
[----:B------:R-:W-:Y:S05]  /*0dc0*/  @!P1 BRA `(.L_x_11) ;  /* 0x0000000000289947 */ /* 0x000fea0003800000 */
[----:B------:R-:W4:Y:S02]  /*0dd0*/  LDC R7, c[0x0][0x74c] ;  /* 0x0001d300ff077b82 */ /* 0x000f240000000800 */
[----:B----4-:R-:W-:-:S05]  /*0de0*/  IADD3 R7, P1, R18, R7, RZ ;  /* 0x0000000712077210 */ /* 0x010fca0007f3e0ff */
        /* <DEDUP_REMOVED lines=8> */
.L_x_11:
[----:B-1----:R-:W-:Y:S01]  /*0e70*/  SHF.R.U64 R9, R8, R19, R9 ;  /* 0x0000001308097219 */ /* 0x002fe20000001209 */
[----:B------:R-:W-:Y:S01]  /*0e80*/  IMAD.MOV.U32 R15, RZ, RZ, R27 ;  /* 0x000000ffff0f7224 */ /* 0x000fe200078e001b */
[----:B------:R-:W-:Y:S01]  /*0e90*/  LOP3.LUT R8, R22, R11, RZ, 0xc0, !PT ;  /* 0x0000000b16087212 */ /* 0x000fe200078ec0ff */
[----:B0-----:R-:W-:Y:S01]  /*0ea0*/  VIADD R11, R24, 0xffffffff ;  /* 0xffffffff180b7836 */ /* 0x001fe20000000000 */
[----:B------:R-:W-:Y:S01]  /*0eb0*/  SHF.L.U32 R7, R23, R26, RZ ;  /* 0x0000001a17077219 */ /* 0x000fe200000006ff */
[----:B------:R-:W-:Y:S01]  /*0ec0*/  IMAD.MOV R12, RZ, RZ, -R9 ;  /* 0x000000ffff0c7224 */ /* 0x000fe200078e0a09 */
[----:B------:R-:W-:Y:S02]  /*0ed0*/  SEL R10, R10, R31, !P3 ;  /* 0x0000001f0a0a7207 */ /* 0x000fe40005800000 */
[----:B------:R-:W-:Y:S01]  /*0ee0*/  LOP3.LUT R11, R16, R11, RZ, 0xc0, !PT ;  /* 0x0000000b100b7212 */ /* 0x000fe200078ec0ff */
[----:B------:R-:W-:Y:S02]  /*0ef0*/  IMAD R9, R7, R9, R8 ;  /* 0x0000000907097224 */ /* 0x000fe400078e0208 */
[----:B--2---:R-:W-:-:S02]  /*0f00*/  IMAD R7, R12, R21, R18 ;  /* 0x000000150c077224 */ /* 0x004fc400078e0212 */
[----:B---3--:R-:W-:Y:S02]  /*0f10*/  IMAD R10, R9, R25, R10 ;  /* 0x00000019090a7224 */ /* 0x008fe400078e020a */
[----:B------:R-:W-:Y:S02]  /*0f20*/  IMAD R7, R7, R24, R11 ;  /* 0x0000001807077224 */ /* 0x000fe400078e020b */
[----:B------:R-:W-:-:S03]  /*0f30*/  IMAD.MOV.U32 R12, RZ, RZ, 0x1 ;  /* 0x00000001ff0c7424 */ /* 0x000fc600078e00ff */
[----:B------:R-:W-:Y:S02]  /*0f40*/  SEL R17, R7, R10, !P3 ;  /* 0x0000000a07117207 */ /* 0x000fe40005800000 */
[----:B------:R-:W-:-:S07]  /*0f50*/  SEL R13, R10, R7, !P3 ;  /* 0x000000070a0d7207 */ /* 0x000fce0005800000 */
.L_x_9:
[----:B------:R-:W-:-:S08]  /*0f60*/  NOP ;  /* 0x0000000000007918 */ /* 0x000fd00000000000 */
[----:B------:R-:W0:Y:S02]  /*0f70*/  USETMAXREG.TRY_ALLOC.CTAPOOL UP0, 0xe8 ;  /* 0x000000e8000079c8 */ /* 0x000e240008000600 */
[----:B0-----:R-:W-:-:S13]  /*0f80*/  PLOP3.LUT P1, PT, PT, PT, UP0, 0x80, 0x0 ;  /* 0x000000000000781c */ /* 0x001fda0003f2f008 */
[----:B------:R-:W-:Y:S05]  /*0f90*/  @!P1 BRA `(.L_x_9) ;  /* 0xfffffffc00f09947 */ /* 0x000fea000383ffff */
[----:B------:R-:W-:Y:S01]  /*0fa0*/  ULDC.64 UR4, c[0x0][0x698] ;  /* 0x0001a60000047ab9 */ /* 0x000fe20000000a00 */
[----:B------:R-:W-:Y:S01]  /*0fb0*/  ULDC.64 UR16, c[0x0][0x208] ;  /* 0x0000820000107ab9 */ /* 0x000fe20000000a00 */
[----:B------:R-:W-:-:S04]  /*0fc0*/  ISETP.NE.U32.AND P1, PT, RZ, UR4, PT ;  /* 0x00000004ff007c0c */ /* 0x000fc8000bf25070 */
[----:B------:R-:W-:-:S13]  /*0fd0*/  ISETP.NE.AND.EX P1, PT, RZ, UR5, PT, P1 ;  /* 0x00000005ff007c0c */ /* 0x000fda000bf25310 */
[----:B------:R-:W-:Y:S05]  /*0fe0*/  @!P1 BRA `(.L_x_12) ;  /* 0x00000000001c9947 */ /* 0x000fea0003800000 */
[----:B------:R-:W0:Y:S02]  /*0ff0*/  LDC.64 R8, c[0x0][0x698] ;  /* 0x0001a600ff087b82 */ /* 0x000e240000000a00 */
[----:B0-----:R-:W2:Y:S02]  /*1000*/  LDG.E.64 R8, desc[UR16][R8.64] ;  /* 0x0000001008087981 */ /* 0x001ea4000c1e1b00 */
[----:B--2---:R-:W-:-:S04]  /*1010*/  ISETP.NE.U32.AND P1, PT, R8, RZ, PT ;  /* 0x000000ff0800720c */ /* 0x004fc80003f25070 */
[----:B------:R-:W-:-:S13]  /*1020*/  ISETP.NE.AND.EX P1, PT, R9, RZ, PT, P1 ;  /* 0x000000ff0900720c */ /* 0x000fda0003f25310 */
[----:B------:R-:W-:Y:S05]  /*1030*/  @!P1 BRA `(.L_x_12) ;  /* 0x0000000000089947 */ /* 0x000fea0003800000 */
[----:B------:R0:W5:Y:S01]  /*1040*/  LD.E R7, desc[UR16][R8.64] ;  /* 0x0000001008077980 */ /* 0x000162000c101900 */
[----:B------:R-:W-:Y:S05]  /*1050*/  BRA `(.L_x_13) ;  /* 0x0000000000207947 */ /* 0x000fea0003800000 */
.L_x_12:
[----:B------:R-:W-:Y:S02]  /*1060*/  ULDC.64 UR4, c[0x0][0x688] ;  /* 0x0001a20000047ab9 */ /* 0x000fe40000000a00 */
[----:B------:R-:W-:-:S04]  /*1070*/  ISETP.NE.U32.AND P1, PT, RZ, UR4, PT ;  /* 0x00000004ff007c0c */ /* 0x000fc8000bf25070 */
[----:B------:R-:W-:-:S13]  /*1080*/  ISETP.NE.AND.EX P1, PT, RZ, UR5, PT, P1 ;  /* 0x00000005ff007c0c */ /* 0x000fda000bf25310 */
[----:B------:R-:W-:Y:S05]  /*1090*/  @!P1 BRA `(.L_x_14) ;  /* 0x00000000000c9947 */ /* 0x000fea0003800000 */
[----:B------:R-:W0:Y:S02]  /*10a0*/  LDC.64 R8, c[0x0][0x688] ;  /* 0x0001a200ff087b82 */ /* 0x000e240000000a00 */
[----:B0-----:R1:W5:Y:S01]  /*10b0*/  LDG.E R7, desc[UR16][R8.64] ;  /* 0x0000001008077981 */ /* 0x001362000c1e1900 */
[----:B------:R-:W-:Y:S05]  /*10c0*/  BRA `(.L_x_13) ;  /* 0x0000000000047947 */ /* 0x000fea0003800000 */
.L_x_14:
[----:B------:R-:W2:Y:S02]  /*10d0*/  LDC R7, c[0x0][0x680] ;  /* 0x0001a000ff077b82 */ /* 0x000ea40000000800 */
.L_x_13:
[----:B------:R-:W-:Y:S02]  /*10e0*/  ULDC.64 UR4, c[0x0][0x6a0] ;  /* 0x0001a80000047ab9 */ /* 0x000fe40000000a00 */
[----:B------:R-:W-:-:S04]  /*10f0*/  ISETP.NE.U32.AND P1, PT, RZ, UR4, PT ;  /* 0x00000004ff007c0c */ /* 0x000fc8000bf25070 */
[----:B------:R-:W-:-:S13]  /*1100*/  ISETP.NE.AND.EX P1, PT, RZ, UR5, PT, P1 ;  /* 0x00000005ff007c0c */ /* 0x000fda000bf25310 */
[----:B------:R-:W-:Y:S05]  /*1110*/  @!P1 BRA `(.L_x_15) ;  /* 0x00000000001c9947 */ /* 0x000fea0003800000 */
[----:B01----:R-:W0:Y:S02]  /*1120*/  LDC.64 R8, c[0x0][0x6a0] ;  /* 0x0001a800ff087b82 */ /* 0x003e240000000a00 */
[----:B0-----:R-:W3:Y:S02]  /*1130*/  LDG.E.64 R8, desc[UR16][R8.64] ;  /* 0x0000001008087981 */ /* 0x001ee4000c1e1b00 */
[----:B---3--:R-:W-:-:S04]  /*1140*/  ISETP.NE.U32.AND P1, PT, R8, RZ, PT ;  /* 0x000000ff0800720c */ /* 0x008fc80003f25070 */
[----:B------:R-:W-:-:S13]  /*1150*/  ISETP.NE.AND.EX P1, PT, R9, RZ, PT, P1 ;  /* 0x000000ff0900720c */ /* 0x000fda0003f25310 */
[----:B------:R-:W-:Y:S05]  /*1160*/  @!P1 BRA `(.L_x_15) ;  /* 0x0000000000089947 */ /* 0x000fea0003800000 */
[----:B------:R0:W5:Y:S01]  /*1170*/  LD.E R8, desc[UR16][R8.64] ;  /* 0x0000001008087980 */ /* 0x000162000c101900 */
[----:B------:R-:W-:Y:S05]  /*1180*/  BRA `(.L_x_16) ;  /* 0x0000000000207947 */ /* 0x000fea0003800000 */
.L_x_15:
[----:B------:R-:W-:Y:S02]  /*1190*/  ULDC.64 UR4, c[0x0][0x690] ;  /* 0x0001a40000047ab9 */ /* 0x000fe40000000a00 */
[----:B------:R-:W-:-:S04]  /*11a0*/  ISETP.NE.U32.AND P1, PT, RZ, UR4, PT ;  /* 0x00000004ff007c0c */ /* 0x000fc8000bf25070 */
[----:B------:R-:W-:-:S13]  /*11b0*/  ISETP.NE.AND.EX P1, PT, RZ, UR5, PT, P1 ;  /* 0x00000005ff007c0c */ /* 0x000fda000bf25310 */
[----:B------:R-:W-:Y:S05]  /*11c0*/  @!P1 BRA `(.L_x_17) ;  /* 0x00000000000c9947 */ /* 0x000fea0003800000 */
[----:B01----:R-:W0:Y:S02]  /*11d0*/  LDC.64 R8, c[0x0][0x690] ;  /* 0x0001a400ff087b82 */ /* 0x003e240000000a00 */
[----:B0-----:R1:W5:Y:S01]  /*11e0*/  LDG.E R8, desc[UR16][R8.64] ;  /* 0x0000001008087981 */ /* 0x001362000c1e1900 */
[----:B------:R-:W-:Y:S05]  /*11f0*/  BRA `(.L_x_16) ;  /* 0x0000000000047947 */ /* 0x000fea0003800000 */
.L_x_17:
[----:B01----:R-:W3:Y:S02]  /*1200*/  LDC R8, c[0x0][0x684] ;  /* 0x0001a100ff087b82 */ /* 0x003ee40000000800 */
.L_x_16:
[----:B------:R-:W-:-:S13]  /*1210*/  LOP3.LUT P1, RZ, R12, 0xff, RZ, 0xc0, !PT ;  /* 0x000000ff0cff7812 */ /* 0x000fda000782c0ff */
[----:B------:R-:W-:Y:S05]  /*1220*/  @!P1 EXIT ;  /* 0x000000000000994d */ /* 0x000fea0003800000 */
[----:B------:R-:W-:Y:S01]  /*1230*/  ULDC UR4, c[0x0][0x28c] ;  /* 0x0000a30000047ab9 */ /* 0x000fe20000000800 */
[----:B------:R-:W-:Y:S01]  /*1240*/  LOP3.LUT R57, R2, 0x1, RZ, 0xfc, !PT ;  /* 0x0000000102397812 */ /* 0x000fe200078efcff */
[----:B------:R-:W-:-:S04]  /*1250*/  UIADD3 UR4, UR4, 0x7f, URZ ;  /* 0x0000007f04047890 */ /* 0x000fc8000fffe03f */
[----:B------:R-:W-:-:S04]  /*1260*/  USHF.R.S32.HI UR5, URZ, 0x1f, UR4 ;  /* 0x0000001f3f057899 */ /* 0x000fc80008011404 */
[----:B------:R-:W-:-:S03]  /*1270*/  ULEA.HI UR5, UR5, UR4, URZ, 0x7 ;  /* 0x0000000405057291 */ /* 0x000fc6000f8f383f */
[----:B------:R-:W-:Y:S01]  /*1280*/  UMOV UR4, URZ ;  /* 0x0000003f00047c82 */ /* 0x000fe20008000000 */
[----:B------:R-:W-:-:S03]  /*1290*/  USHF.R.S32.HI UR8, URZ, 0x7, UR5 ;  /* 0x000000073f087899 */ /* 0x000fc60008011405 */
[----:B------:R-:W-:-:S09]  /*12a0*/  UMOV UR5, URZ ;  /* 0x0000003f00057c82 */ /* 0x000fd20008000000 */
.L_x_92:
[----:B01----:R-:W-:Y:S01]  /*12b0*/  LOP3.LUT R9, R0, 0x80, RZ, 0xc0, !PT ;  /* 0x0000008000097812 */ /* 0x003fe200078ec0ff */
[----:B------:R-:W-:Y:S01]  /*12c0*/  UMOV UR6, URZ ;  /* 0x0000003f00067c82 */ /* 0x000fe20008000000 */
[----:B------:R-:W-:Y:S01]  /*12d0*/  IMAD.MOV.U32 R12, RZ, RZ, RZ ;  /* 0x000000ffff0c7224 */ /* 0x000fe200078e00ff */
[----:B------:R-:W-:Y:S02]  /*12e0*/  CS2R R18, SRZ ;  /* 0x0000000000127805 */ /* 0x000fe4000001ff00 */
[----:B------:R-:W-:Y:S01]  /*12f0*/  SHF.R.U32.HI R10, RZ, 0x7, R9 ;  /* 0x00000007ff0a7819 */ /* 0x000fe20000011609 */
[----:B------:R-:W-:Y:S01]  /*1300*/  IMAD.MOV.U32 R14, RZ, RZ, RZ ;  /* 0x000000ffff0e7224 */ /* 0x000fe200078e00ff */
[----:B------:R-:W-:Y:S01]  /*1310*/  VIMNMX R9, RZ, UR8, PT ;  /* 0x00000008ff097c48 */ /* 0x000fe2000bfe0100 */
[----:B------:R-:W-:Y:S01]  /*1320*/  IMAD.MOV.U32 R16, RZ, RZ, RZ ;  /* 0x000000ffff107224 */ /* 0x000fe200078e00ff */
[----:B----4-:R-:W-:Y:S01]  /*1330*/  CS2R R20, SRZ ;  /* 0x0000000000147805 */ /* 0x010fe2000001ff00 */
[----:B------:R-:W0:Y:S01]  /*1340*/  SHFL.IDX PT, R11, R10, RZ, 0x1f ;  /* 0x00001fff0a0b7589 */ /* 0x000e2200000e0000 */
[----:B------:R-:W-:-:S02]  /*1350*/  IADD3 R9, -R9, UR8, RZ ;  /* 0x0000000809097c10 */ /* 0x000fc4000fffe1ff */
[----:B------:R-:W-:Y:S01]  /*1360*/  CS2R R22, SRZ ;  /* 0x0000000000167805 */ /* 0x000fe2000001ff00 */
[----:B------:R-:W-:Y:S01]  /*1370*/  IMAD.MOV.U32 R56, RZ, RZ, RZ ;  /* 0x000000ffff387224 */ /* 0x000fe200078e00ff */
[----:B--2---:R-:W-:Y:S02]  /*1380*/  CS2R R24, SRZ ;  /* 0x0000000000187805 */ /* 0x004fe4000001ff00 */
[----:B------:R-:W-:Y:S01]  /*1390*/  ISETP.GE.AND P1, PT, R9, 0x1, PT ;  /* 0x000000010900780c */ /* 0x000fe20003f26270 */
[----:B------:R-:W-:Y:S01]  /*13a0*/  IMAD.MOV.U32 R58, RZ, RZ, RZ ;  /* 0x000000ffff3a7224 */ /* 0x000fe200078e00ff */
[----:B------:R-:W-:Y:S01]  /*13b0*/  CS2R R26, SRZ ;  /* 0x00000000001a7805 */ /* 0x000fe2000001ff00 */
[----:B------:R-:W-:Y:S01]  /*13c0*/  IMAD.MOV.U32 R60, RZ, RZ, RZ ;  /* 0x000000ffff3c7224 */ /* 0x000fe200078e00ff */
[----:B---3--:R-:W-:Y:S01]  /*13d0*/  CS2R R28, SRZ ;  /* 0x00000000001c7805 */ /* 0x008fe2000001ff00 */
[----:B------:R-:W-:Y:S01]  /*13e0*/  IMAD.MOV.U32 R62, RZ, RZ, RZ ;  /* 0x000000ffff3e7224 */ /* 0x000fe200078e00ff */
[----:B------:R-:W-:Y:S01]  /*13f0*/  CS2R R30, SRZ ;  /* 0x00000000001e7805 */ /* 0x000fe2000001ff00 */
[----:B------:R-:W-:Y:S01]  /*1400*/  IMAD.MOV.U32 R64, RZ, RZ, RZ ;  /* 0x000000ffff407224 */ /* 0x000fe200078e00ff */
[----:B------:R-:W-:Y:S01]  /*1410*/  CS2R R32, SRZ ;  /* 0x0000000000207805 */ /* 0x000fe2000001ff00 */
[----:B------:R-:W-:Y:S01]  /*1420*/  IMAD.MOV.U32 R66, RZ, RZ, RZ ;  /* 0x000000ffff427224 */ /* 0x000fe200078e00ff */
[----:B-----5:R-:W-:Y:S01]  /*1430*/  CS2R R34, SRZ ;  /* 0x0000000000227805 */ /* 0x020fe2000001ff00 */
[----:B------:R-:W-:Y:S01]  /*1440*/  IMAD.MOV.U32 R68, RZ, RZ, RZ ;  /* 0x000000ffff447224 */ /* 0x000fe200078e00ff */
[----:B------:R-:W-:Y:S01]  /*1450*/  CS2R R36, SRZ ;  /* 0x0000000000247805 */ /* 0x000fe2000001ff00 */
[----:B------:R-:W-:Y:S01]  /*1460*/  IMAD.MOV.U32 R70, RZ, RZ, RZ ;  /* 0x000000ffff467224 */ /* 0x000fe200078e00ff */
[----:B------:R-:W-:Y:S01]  /*1470*/  CS2R R38, SRZ ;  /* 0x0000000000267805 */ /* 0x000fe2000001ff00 */
[----:B------:R-:W-:Y:S01]  /*1480*/  IMAD.MOV.U32 R72, RZ, RZ, RZ ;  /* 0x000000ffff487224 */ /* 0x000fe200078e00ff */
[----:B------:R-:W-:Y:S01]  /*1490*/  CS2R R40, SRZ ;  /* 0x0000000000287805 */ /* 0x000fe2000001ff00 */
[----:B------:R-:W-:Y:S01]  /*14a0*/  IMAD.MOV.U32 R74, RZ, RZ, RZ ;  /* 0x000000ffff4a7224 */ /* 0x000fe200078e00ff */
[----:B------:R-:W-:-:S02]  /*14b0*/  CS2R R42, SRZ ;  /* 0x00000000002a7805 */ /* 0x000fc4000001ff00 */
[----:B0-----:R-:W-:Y:S01]  /*14c0*/  R2UR UR7, R11 ;  /* 0x000000000b0772ca */ /* 0x001fe200000e0000 */
[----:B------:R-:W-:Y:S01]  /*14d0*/  IMAD.MOV.U32 R76, RZ, RZ, RZ ;  /* 0x000000ffff4c7224 */ /* 0x000fe200078e00ff */
[----:B------:R-:W-:Y:S01]  /*14e0*/  CS2R R10, SRZ ;  /* 0x00000000000a7805 */ /* 0x000fe2000001ff00 */
        /* <DEDUP_REMOVED lines=12> */
[----:B------:R-:W-:-:S02]  /*15b0*/  IMAD.MOV.U32 R94, RZ, RZ, RZ ;  /* 0x000000ffff5e7224 */ /* 0x000fc400078e00ff */
[----:B------:R-:W-:Y:S02]  /*15c0*/  IMAD.MOV.U32 R96, RZ, RZ, RZ ;  /* 0x000000ffff607224 */ /* 0x000fe400078e00ff */
[----:B------:R-:W-:Y:S02]  /*15d0*/  IMAD.MOV.U32 R98, RZ, RZ, RZ ;  /* 0x000000ffff627224 */ /* 0x000fe400078e00ff */
[----:B------:R-:W-:Y:S01]  /*15e0*/  IMAD.MOV.U32 R100, RZ, RZ, RZ ;  /* 0x000000ffff647224 */ /* 0x000fe200078e00ff */
[----:B------:R-:W-:Y:S06]  /*15f0*/  @!P1 BRA `(.L_x_18) ;  /* 0x0000000400f49947 */ /* 0x000fec0003800000 */
[----:B------:R-:W0:Y:S01]  /*1600*/  S2UR UR10, SR_CgaCtaId ;  /* 0x00000000000a79c3 */ /* 0x000e220000008800 */
[----:B------:R-:W-:Y:S01]  /*1610*/  ULEA.HI UR6, UR7, UR7, URZ, 0x1 ;  /* 0x0000000707067291 */ /* 0x000fe2000f8f083f */
[----:B------:R-:W-:Y:S01]  /*1620*/  IMAD.MOV.U32 R10, RZ, RZ, RZ ;  /* 0x000000ffff0a7224 */ /* 0x000fe200078e00ff */
[----:B------:R-:W-:Y:S01]  /*1630*/  UMOV UR9, 0x400 ;  /* 0x0000040000097882 */ /* 0x000fe20000000000 */
[----:B------:R-:W-:Y:S01]  /*1640*/  IMAD.U32 R65, RZ, RZ, UR4 ;  /* 0x00000004ff417e24 */ /* 0x000fe2000f8e00ff */
[----:B------:R-:W-:Y:S01]  /*1650*/  ULOP3.LUT UR6, UR6, 0xffffe, URZ, 0xc0, !UPT ;  /* 0x000ffffe06067892 */ /* 0x000fe2000f8ec03f */
[----:B------:R-:W-:Y:S01]  /*1660*/  IMAD.U32 R59, RZ, RZ, UR5 ;  /* 0x00000005ff3b7e24 */ /* 0x000fe2000f8e00ff */
[----:B------:R-:W-:Y:S02]  /*1670*/  UPLOP3.LUT UP0, UPT, UPT, UPT, UPT, 0x40, 0x0 ;  /* 0x000000000000789c */ /* 0x000fe40003f0e870 */
[----:B------:R-:W-:Y:S01]  /*1680*/  UIADD3 UR6, UR7, -UR6, URZ ;  /* 0x8000000607067290 */ /* 0x000fe2000fffe03f */
[----:B------:R-:W-:-:S02]  /*1690*/  ULDC UR19, c[0x0][0x644] ;  /* 0x0001910000137ab9 */ /* 0x000fc40000000800 */
[----:B------:R-:W-:Y:S01]  /*16a0*/  UMOV UR7, URZ ;  /* 0x0000003f00077c82 */ /* 0x000fe20008000000 */
[----:B0-----:R-:W-:-:S03]  /*16b0*/  ULEA UR9, UR10, UR9, 0x18 ;  /* 0x000000090a097291 */ /* 0x001fc6000f8ec03f */
[----:B------:R-:W-:Y:S01]  /*16c0*/  UMOV UR10, UR5 ;  /* 0x00000005000a7c82 */ /* 0x000fe20008000000 */
[----:B------:R-:W-:-:S04]  /*16d0*/  ULEA UR6, UR6, UR9, 0xc ;  /* 0x0000000906067291 */ /* 0x000fc8000f8e603f */
[----:B------:R-:W-:-:S04]  /*16e0*/  UIADD3 UR6, UR6, 0x180, URZ ;  /* 0x0000018006067890 */ /* 0x000fc8000fffe03f */
[----:B------:R-:W-:-:S04]  /*16f0*/  USHF.R.U32.HI UR6, URZ, 0x4, UR6 ;  /* 0x000000043f067899 */ /* 0x000fc80008011606 */
[----:B------:R-:W-:-:S03]  /*1700*/  ULOP3.LUT UR9, UR6, 0x3fff, URZ, 0xc0, !UPT ;  /* 0x00003fff06097892 */ /* 0x000fc6000f8ec03f */
[----:B------:R-:W-:-:S09]  /*1710*/  UMOV UR6, URZ ;  /* 0x0000003f00067c82 */ /* 0x000fd20008000000 */
.L_x_26:
[----:B------:R-:W-:-:S13]  /*1720*/  ISETP.NE.AND P2, PT, R57, 0x3, PT ;  /* 0x000000033900780c */ /* 0x000fda0003f45270 */
[----:B0-----:R-:W-:Y:S05]  /*1730*/  @!P2 BRA `(.L_x_19) ;  /* 0x000000000004a947 */ /* 0x001fea0003800000 */
[----:B------:R-:W-:Y:S01]  /*1740*/  BPT.TRAP 0x1 ;  /* 0x000000040000795c */ /* 0x000fe20000300000 */
.L_x_19:
[----:B------:R-:W0:Y:S01]  /*1750*/  S2UR UR12, SR_CgaCtaId ;  /* 0x00000000000c79c3 */ /* 0x000e220000008800 */
[----:B------:R-:W-:Y:S01]  /*1760*/  UMOV UR11, 0x400 ;  /* 0x00000400000b7882 */ /* 0x000fe20000000000 */
[----:B------:R-:W-:Y:S01]  /*1770*/  SHF.L.U32 R63, R65, 0x1f, RZ ;  /* 0x0000001f413f7819 */ /* 0x000fe200000006ff */
[----:B0-----:R-:W-:-:S04]  /*1780*/  ULEA UR18, UR12, UR11, 0x18 ;  /* 0x0000000b0c127291 */ /* 0x001fc8000f8ec03f */
[----:B------:R-:W-:-:S09]  /*1790*/  ULEA UR11, UR10, UR18, 0x3 ;  /* 0x000000120a0b7291 */ /* 0x000fd2000f8e183f */
[----:B------:R0:W1:Y:S01]  /*17a0*/  SYNCS.PHASECHK.TRANS64.TRYWAIT P1, [UR11], R63 ;  /* 0x0000003fff0075a7 */ /* 0x000062000802014b */
[----:B------:R-:W-:Y:S05]  /*17b0*/  @!P2 BRA `(.L_x_20) ;  /* 0x000000000004a947 */ /* 0x000fea0003800000 */
[----:B------:R-:W-:Y:S01]  /*17c0*/  BPT.TRAP 0x1 ;  /* 0x000000040000795c */ /* 0x000fe20000300000 */
.L_x_20:
[C---:B------:R-:W-:Y:S02]  /*17d0*/  IMAD.SHL.U32 R61, R0.reuse, 0x40, RZ ;  /* 0x00000040003d7824 */ /* 0x040fe400078e00ff */
[C---:B------:R-:W-:Y:S02]  /*17e0*/  IMAD.SHL.U32 R80, R0.reuse, 0x400, RZ ;  /* 0x0000040000507824 */ /* 0x040fe400078e00ff */
[----:B------:R-:W-:Y:S01]  /*17f0*/  IMAD.SHL.U32 R92, R0, 0x20, RZ ;  /* 0x00000020005c7824 */ /* 0x000fe200078e00ff */
[----:B------:R-:W-:-:S04]  /*1800*/  LOP3.LUT R61, R61, 0x3800, RZ, 0xc0, !PT ;  /* 0x000038003d3d7812 */ /* 0x000fc800078ec0ff */
[----:B------:R-:W-:Y:S01]  /*1810*/  LOP3.LUT R61, R61, 0x400, R80, 0xf8, !PT ;  /* 0x000004003d3d7812 */ /* 0x000fe200078ef850 */
[----:B------:R-:W-:-:S03]  /*1820*/  IMAD.SHL.U32 R80, R0, 0x10, RZ ;  /* 0x0000001000507824 */ /* 0x000fc600078e00ff */
[----:B------:R-:W-:-:S04]  /*1830*/  LOP3.LUT R61, R61, 0x380, R92, 0xf8, !PT ;  /* 0x000003803d3d7812 */ /* 0x000fc800078ef85c */
[----:B------:R-:W-:Y:S01]  /*1840*/  LOP3.LUT R61, R61, 0x20, R80, 0xf8, !PT ;  /* 0x000000203d3d7812 */ /* 0x000fe200078ef850 */
[----:B------:R-:W-:-:S03]  /*1850*/  IMAD.U32 R80, RZ, RZ, UR10 ;  /* 0x0000000aff507e24 */ /* 0x000fc6000f8e00ff */
[----:B------:R-:W-:-:S05]  /*1860*/  SHF.R.U32.HI R61, RZ, 0x3, R61 ;  /* 0x00000003ff3d7819 */ /* 0x000fca000001163d */
[----:B------:R-:W-:Y:S01]  /*1870*/  IMAD R61, R80, 0x800, R61 ;  /* 0x00000800503d7824 */ /* 0x000fe200078e023d */
[----:B-1----:R-:W-:Y:S06]  /*1880*/  @P1 BRA `(.L_x_21) ;  /* 0x0000000000081947 */ /* 0x002fec0003800000 */
[----:B------:R-:W1:Y:S02]  /*1890*/  SYNCS.PHASECHK.TRANS64.TRYWAIT P1, [UR11], R63 ;  /* 0x0000003fff0075a7 */ /* 0x000e64000802014b */
[----:B-1----:R-:W-:Y:S05]  /*18a0*/  @!P1 BRA `(.L_x_22) ;  /* 0x00000050008c9947 */ /* 0x002fea0003800000 */
.L_x_21:
[----:B01----:R-:W-:Y:S01]  /*18b0*/  LDS R63, [R61+UR18+0x30180] ;  /* 0x030180123d3f7984 */ /* 0x003fe20008000800 */
[----:B------:R-:W-:Y:S02]  /*18c0*/  UIADD3 UR11, UR18, 0x18180, URZ ;  /* 0x00018180120b7890 */ /* 0x000fe4000fffe03f */
[----:B------:R-:W-:Y:S01]  /*18d0*/  USEL UR7, UR7, URZ, !UP0 ;  /* 0x0000003f07077287 */ /* 0x000fe2000c000000 */
[----:B------:R-:W0:Y:S01]  /*18e0*/  LDS R80, [R61+UR18+0x30188] ;  /* 0x030188123d507984 */ /* 0x000e220008000800 */
[----:B------:R-:W-:Y:S02]  /*18f0*/  USHF.R.U32.HI UR11, URZ, 0x4, UR11 ;  /* 0x000000043f0b7899 */ /* 0x000fe4000801160b */
[----:B------:R-:W-:Y:S02]  /*1900*/  ULOP3.LUT UR12, UR9, 0x10000, URZ, 0xfc, !UPT ;  /* 0x00010000090c7892 */ /* 0x000fe4000f8efc3f */
[----:B------:R-:W-:Y:S02]  /*1910*/  ULOP3.LUT UR11, UR11, 0x3fff, URZ, 0xc0, !UPT ;  /* 0x00003fff0b0b7892 */ /* 0x000fe4000f8ec03f */
[----:B------:R-:W-:-:S02]  /*1920*/  UISETP.NE.U32.AND UP0, UPT, UR7, URZ, UPT ;  /* 0x0000003f0700728c */ /* 0x000fc4000bf05070 */
[----:B------:R-:W-:Y:S02]  /*1930*/  ULOP3.LUT UR11, UR11, 0x10000, URZ, 0xfc, !UPT ;  /* 0x000100000b0b7892 */ /* 0x000fe4000f8efc3f */
[----:B------:R-:W-:Y:S02]  /*1940*/  ULEA UR12, UR10, UR12, 0x9 ;  /* 0x0000000c0a0c7291 */ /* 0x000fe4000f8e483f */
[----:B------:R-:W-:Y:S01]  /*1950*/  ULEA UR14, UR10, UR11, 0x9 ;  /* 0x0000000b0a0e7291 */ /* 0x000fe2000f8e483f */
[----:B------:R-:W-:Y:S01]  /*1960*/  UMOV UR13, 0x80000020 ;  /* 0x80000020000d7882 */ /* 0x000fe20000000000 */
[----:B------:R-:W-:Y:S01]  /*1970*/  UMOV UR15, 0x40000040 ;  /* 0x40000040000f7882 */ /* 0x000fe20000000000 */
[----:B------:R-:W-:Y:S01]  /*1980*/  UIADD3 UR6, UR6, 0x2, URZ ;  /* 0x0000000206067890 */ /* 0x000fe2000fffe03f */
[----:B0-----:R-:W-:-:S06]  /*1990*/  WARPGROUP.ARRIVE ;  /* 0x00000000000079c5 */ /* 0x001fcc0000000000 */
[----:B------:R-:W-:Y:S01]  /*19a0*/  QGMMA.SP.64x64x64.F32.E4M3.E4M3 R24, gdesc[UR12], R24, UP0, R63 ;  /* 0x04e03f000c1879f3 */ /* 0x000fe2000bf00a18 */
[----:B------:R-:W-:Y:S02]  /*19b0*/  UIADD3 UR12, UR12, 0x2, URZ ;  /* 0x000000020c0c7890 */ /* 0x000fe4000fffe03f */
[----:B------:R-:W-:Y:S01]  /*19c0*/  UIADD3 UR14, UR14, 0x4, URZ ;  /* 0x000000040e0e7890 */ /* 0x000fe2000fffe03f */
[----:B------:R-:W-:Y:S01]  /*19d0*/  UMOV UR13, 0x80000020 ;  /* 0x80000020000d7882 */ /* 0x000fe20000000000 */
[----:B------:R-:W-:Y:S01]  /*19e0*/  UMOV UR15, 0x40000040 ;  /* 0x40000040000f7882 */ /* 0x000fe20000000000 */
[----:B------:R-:W-:-:S04]  /*19f0*/  UISETP.NE.AND UP0, UPT, UR6, UR19, UPT ;  /* 0x000000130600728c */ /* 0x000fc8000bf05270 */
[----:B------:R-:W-:-:S04]  /*1a00*/  USEL UR7, URZ, 0x1, UP0 ;  /* 0x000000013f077887 */ /* 0x000fc80008000000 */
[----:B------:R-:W-:-:S06]  /*1a10*/  UISETP.NE.AND UP0, UPT, UR7, URZ, UPT ;  /* 0x0000003f0700728c */ /* 0x000fcc000bf05270 */
[----:B------:R-:W-:Y:S01]  /*1a20*/  PLOP3.LUT P1, PT, PT, PT, UP0, 0x80, 0x0 ;  /* 0x000000000000781c */ /* 0x000fe20003f2f008 */
[----:B------:R-:W-:Y:S03]  /*1a30*/  QGMMA.SP.64x64x64.F32.E4M3.E4M3 R24, gdesc[UR12], R24, R80, gsb0 ;  /* 0x04e050000c1879f3 */ /* 0x000fe60008000a18 */
[----:B------:R-:W-:-:S09]  /*1a40*/  WARPGROUP.DEPBAR.LE gsb0, 0x0 ;  /* 0x00008000000079c5 */ /* 0x000fd20000010000 */
[----:B------:R-:W-:Y:S05]  /*1a50*/  @!P1 BRA `(.L_x_23) ;  /* 0x0000000000889947 */ /* 0x000fea0003800000 */
[----:B------:R-:W-:Y:S01]  /*1a60*/  FADD R23, R24, R23 ;  /* 0x0000001718177221 */ /* 0x000fe20000000000 */
[----:B------:R-:W-:-:S01]  /*1a70*/  FADD R100, R25, R100 ;  /* 0x0000006419647221 */ /* 0x000fc20000000000 */
        /* <DEDUP_REMOVED lines=30> */
[----:B------:R-:W-:-:S02]  /*1c60*/  WARPGROUP.DEPBAR.LE gsb0, 0x0 ;  /* 0x00008000000079c5 */ /* 0x000fc40000010000 */
[----:B------:R-:W-:-:S05]  /*1c70*/  UMOV UR6, URZ ;  /* 0x0000003f00067c82 */ /* 0x000fca0008000000 */
.L_x_23:
[----:B------:R-:W-:Y:S05]  /*1c80*/  @!P2 BRA `(.L_x_24) ;  /* 0x000000000004a947 */ /* 0x000fea0003800000 */
[----:B------:R-:W-:Y:S01]  /*1c90*/  BPT.TRAP 0x1 ;  /* 0x000000040000795c */ /* 0x000fe20000300000 */
.L_x_24:
[----:B------:R-:W-:Y:S02]  /*1ca0*/  @P0 LEA R61, R59, UR18, 0x3 ;  /* 0x000000123b3d0c11 */ /* 0x000fe4000f8e18ff */
[----:B------:R-:W-:-:S03]  /*1cb0*/  ISETP.GT.U32.AND P1, PT, R2, 0x1, PT ;  /* 0x000000010200780c */ /* 0x000fc60003f24070 */
[----:B------:R-:W-:-:S05]  /*1cc0*/  @P0 VIADD R80, R61, 0x60 ;  /* 0x000000603d500836 */ /* 0x000fca0000000000 */
[----:B------:R-:W-:-:S04]  /*1cd0*/  @P0 PRMT R80, R3, 0x654, R80 ;  /* 0x0000065403500816 */ /* 0x000fc80000000050 */
[----:B------:R0:W-:Y:S01]  /*1ce0*/  @P0 SYNCS.ARRIVE.TRANS64.RED.A1T0 RZ, [R80+URZ], RZ ;  /* 0x000000ff50ff09a7 */ /* 0x0001e2000810043f */
[----:B------:R-:W-:Y:S05]  /*1cf0*/  @P1 BRA `(.L_x_25) ;  /* 0x0000000000041947 */ /* 0x000fea0003800000 */
[----:B------:R-:W-:Y:S01]  /*1d00*/  BPT.TRAP 0x1 ;  /* 0x000000040000795c */ /* 0x000fe20000300000 */
.L_x_25:
[----:B------:R-:W-:Y:S01]  /*1d10*/  UIADD3 UR10, UR10, 0x1, URZ ;  /* 0x000000010a0a7890 */ /* 0x000fe2000fffe03f */
[----:B------:R-:W-:Y:S01]  /*1d20*/  ISETP.GT.AND P2, PT, R9, 0x1, PT ;  /* 0x000000010900780c */ /* 0x000fe20003f44270 */
[----:B------:R-:W-:Y:S02]  /*1d30*/  VIADD R59, R59, 0x1 ;  /* 0x000000013b3b7836 */ /* 0x000fe40000000000 */
[----:B------:R-:W-:Y:S01]  /*1d40*/  UISETP.NE.AND UP1, UPT, UR10, 0xc, UPT ;  /* 0x0000000c0a00788c */ /* 0x000fe2000bf25270 */
[----:B------:R-:W-:Y:S02]  /*1d50*/  VIADD R9, R9, 0xffffffff ;  /* 0xffffffff09097836 */ /* 0x000fe40000000000 */
[C---:B------:R-:W-:Y:S01]  /*1d60*/  ISETP.NE.AND P1, PT, R59.reuse, 0xc, PT ;  /* 0x0000000c3b00780c */ /* 0x040fe20003f25270 */
[----:B------:R-:W-:Y:S02]  /*1d70*/  USEL UR7, URZ, 0x1, UP1 ;  /* 0x000000013f077887 */ /* 0x000fe40008800000 */
[----:B------:R-:W-:Y:S01]  /*1d80*/  USEL UR10, UR10, URZ, UP1 ;  /* 0x0000003f0a0a7287 */ /* 0x000fe20008800000 */
[----:B------:R-:W-:-:S03]  /*1d90*/  SEL R59, R59, RZ, P1 ;  /* 0x000000ff3b3b7207 */ /* 0x000fc60000800000 */
[----:B------:R-:W-:Y:S01]  /*1da0*/  LOP3.LUT R65, R65, UR7, RZ, 0x3c, !PT ;  /* 0x0000000741417c12 */ /* 0x000fe2000f8e3cff */
[----:B------:R-:W-:Y:S01]  /*1db0*/  UMOV UR7, 0x1 ;  /* 0x0000000100077882 */ /* 0x000fe20000000000 */
[----:B------:R-:W-:Y:S06]  /*1dc0*/  @P2 BRA `(.L_x_26) ;  /* 0xfffffff800542947 */ /* 0x000fec000383ffff */
.L_x_18:
[----:B------:R-:W-:Y:S01]  /*1dd0*/  LOP3.LUT R9, R0, 0x60, RZ, 0xc0, !PT ;  /* 0x0000006000097812 */ /* 0x000fe200078ec0ff */
[----:B------:R-:W1:Y:S01]  /*1de0*/  LDC R61, c[0x0][0x288] ;  /* 0x0000a200ff3d7b82 */ /* 0x000e620000000800 */
[----:B------:R-:W-:Y:S01]  /*1df0*/  SHF.R.U32.HI R59, RZ, 0x2, R0 ;  /* 0x00000002ff3b7819 */ /* 0x000fe20000011600 */
[----:B------:R-:W-:Y:S01]  /*1e00*/  IMAD.SHL.U32 R13, R13, 0x80, RZ ;  /* 0x000000800d0d7824 */ /* 0x000fe200078e00ff */
[----:B------:R-:W-:Y:S01]  /*1e10*/  SHF.R.U32.HI R9, RZ, 0x5, R9 ;  /* 0x00000005ff097819 */ /* 0x000fe20000011609 */
[----:B------:R-:W-:Y:S01]  /*1e20*/  UISETP.NE.AND UP2, UPT, UR6, URZ, UPT ;  /* 0x0000003f0600728c */ /* 0x000fe2000bf45270 */
[----:B0-----:R-:W-:Y:S01]  /*1e30*/  LOP3.LUT R80, R59, 0x7, RZ, 0xc0, !PT ;  /* 0x000000073b507812 */ /* 0x001fe200078ec0ff */
[----:B------:R-:W-:Y:S01]  /*1e40*/  UIADD3 UR5, UR8, UR5, URZ ;  /* 0x0000000508057290 */ /* 0x000fe2000fffe03f */
[----:B------:R-:W-:Y:S01]  /*1e50*/  LOP3.LUT R59, R6, 0x1, RZ, 0xc0, !PT ;  /* 0x00000001063b7812 */ /* 0x000fe200078ec0ff */
[C---:B------:R-:W-:Y:S01]  /*1e60*/  IMAD.SHL.U32 R63, R9.reuse, 0x10, RZ ;  /* 0x00000010093f7824 */ /* 0x040fe200078e00ff */
[----:B------:R-:W-:Y:S01]  /*1e70*/  USEL UR9, URZ, 0x1, !UP2 ;  /* 0x000000013f097887 */ /* 0x000fe2000d000000 */
[----:B------:R-:W-:Y:S01]  /*1e80*/  IMAD R92, R9, -0x10, -R80 ;  /* 0xfffffff0095c7824 */ /* 0x000fe200078e0a50 */
[----:B------:R-:W-:Y:S01]  /*1e90*/  SHF.R.U32.HI R9, RZ, 0x1, R0 ;  /* 0x00000001ff097819 */ /* 0x000fe20000011600 */
[----:B------:R-:W-:Y:S01]  /*1ea0*/  IMAD.SHL.U32 R102, R17, 0x40, RZ ;  /* 0x0000004011667824 */ /* 0x000fe200078e00ff */
[----:B------:R-:W-:Y:S01]  /*1eb0*/  LOP3.LUT R80, R63, 0xfffffff0, R80, 0xe2, !PT ;  /* 0xfffffff03f507812 */ /* 0x000fe200078ee250 */
[----:B------:R-:W-:Y:S01]  /*1ec0*/  UISETP.GT.U32.AND UP0, UPT, UR5, 0xb, UPT ;  /* 0x0000000b0500788c */ /* 0x000fe2000bf04070 */
[----:B------:R-:W-:Y:S01]  /*1ed0*/  IMAD R92, R59, -0x40, R92 ;  /* 0xffffffc03b5c7824 */ /* 0x000fe200078e025c */
[----:B------:R-:W-:Y:S01]  /*1ee0*/  SHF.R.S32.HI R63, RZ, 0x1f, R15 ;  /* 0x0000001fff3f7819 */ /* 0x000fe2000001140f */
[----:B------:R-:W-:Y:S01]  /*1ef0*/  ULDC UR7, c[0x0][0x284] ;  /* 0x0000a10000077ab9 */ /* 0x000fe20000000800 */
[----:B------:R-:W-:Y:S01]  /*1f00*/  LOP3.LUT R80, R80, 0x40, R9, 0xf8, !PT ;  /* 0x0000004050507812 */ /* 0x000fe200078ef809 */
[----:B------:R-:W-:Y:S01]  /*1f10*/  UISETP.LT.U32.AND UP0, UPT, UR8, 0xc, UP0 ;  /* 0x0000000c0800788c */ /* 0x000fe20008701070 */
[----:B------:R-:W-:Y:S01]  /*1f20*/  LOP3.LUT R9, R0, 0x3, RZ, 0xc0, !PT ;  /* 0x0000000300097812 */ /* 0x000fe200078ec0ff */
[----:B------:R-:W-:Y:S01]  /*1f30*/  ULDC.64 UR10, c[0x0][0x6d0] ;  /* 0x0001b400000a7ab9 */ /* 0x000fe20000000a00 */
[----:B------:R-:W-:Y:S01]  /*1f40*/  LOP3.LUT R80, R80, R13, RZ, 0xfc, !PT ;  /* 0x0000000d50507212 */ /* 0x000fe200078efcff */
[----:B------:R-:W-:Y:S01]  /*1f50*/  UISETP.GE.U32.AND UP1, UPT, UR8, 0xc, UPT ;  /* 0x0000000c0800788c */ /* 0x000fe2000bf26070 */
[----:B-1----:R-:W-:Y:S01]  /*1f60*/  ISETP.GE.AND P1, PT, R102, R61, PT ;  /* 0x0000003d6600720c */ /* 0x002fe20003f26270 */
[----:B------:R-:W-:Y:S01]  /*1f70*/  IMAD R59, R9, -0x2, R61 ;  /* 0xfffffffe093b7824 */ /* 0x000fe200078e023d */
[----:B------:R-:W-:Y:S01]  /*1f80*/  SHF.R.S32.HI R81, RZ, 0x1f, R80 ;  /* 0x0000001fff517819 */ /* 0x000fe20000011450 */
[----:B------:R-:W-:Y:S01]  /*1f90*/  IMAD R104, R63, UR10, RZ ;  /* 0x0000000a3f687c24 */ /* 0x000fe2000f8e02ff */
[----:B------:R-:W-:Y:S01]  /*1fa0*/  ISETP.NE.AND P2, PT, RZ, UR9, PT ;  /* 0x00000009ff007c0c */ /* 0x000fe2000bf45270 */
[----:B------:R-:W-:Y:S01]  /*1fb0*/  IMAD.MOV.U32 R61, RZ, RZ, R11 ;  /* 0x000000ffff3d7224 */ /* 0x000fe200078e000b */
[----:B------:R-:W-:Y:S01]  /*1fc0*/  IADD3 R9, -R13, UR7, R92 ;  /* 0x000000070d097c10 */ /* 0x000fe2000fffe15c */
[----:B------:R-:W-:Y:S01]  /*1fd0*/  IMAD.WIDE.U32 R92, R15, UR10, R80 ;  /* 0x0000000a0f5c7c25 */ /* 0x000fe2000f8e0050 */
[----:B------:R-:W-:Y:S01]  /*1fe0*/  ISETP.GE.OR P1, PT, R13, UR7, P1 ;  /* 0x000000070d007c0c */ /* 0x000fe20008f26670 */
[----:B------:R-:W-:-:S02]  /*1ff0*/  UIMAD.WIDE.U32 UR6, UR5, -0x55555555, URZ ;  /* 0xaaaaaaab050678a5 */ /* 0x000fc4000f8e003f */
[----:B------:R-:W-:Y:S01]  /*2000*/  USEL UR10, URZ, 0x1, !UP0 ;  /* 0x000000013f0a7887 */ /* 0x000fe2000c000000 */
[----:B------:R-:W-:Y:S01]  /*2010*/  IMAD R13, R15, UR11, R104 ;  /* 0x0000000b0f0d7c24 */ /* 0x000fe2000f8e0268 */
[----:B------:R-:W-:Y:S02]  /*2020*/  USHF.R.U32.HI UR6, URZ, 0x3, UR7 ;  /* 0x000000033f067899 */ /* 0x000fe40008011607 */
[----:B------:R-:W-:Y:S01]  /*2030*/  ULOP3.LUT UR4, UR4, UR10, URZ, 0x3c, !UPT ;  /* 0x0000000a04047292 */ /* 0x000fe2000f8e3c3f */
[----:B------:R-:W-:Y:S01]  /*2040*/  IMAD.IADD R11, R93, 0x1, R13 ;  /* 0x000000015d0b7824 */ /* 0x000fe200078e020d */
[----:B------:R-:W-:Y:S02]  /*2050*/  UIMAD UR5, UR6, -0xc, UR5 ;  /* 0xfffffff4060578a4 */ /* 0x000fe4000f8e0205 */
[----:B------:R-:W-:Y:S01]  /*2060*/  @UP1 ULOP3.LUT UR4, UR4, 0x1, UR6, 0x78, !UPT ;  /* 0x0000000104041892 */ /* 0x000fe2000f8e7806 */
[----:B------:R-:W-:Y:S11]  /*2070*/  @!P2 BRA `(.L_x_27) ;  /* 0x000000000084a947 */ /* 0x000ff60003800000 */
[----:B------:R-:W-:Y:S01]  /*2080*/  FADD R23, R24, R23 ;  /* 0x0000001718177221 */ /* 0x000fe20000000000 */
        /* <DEDUP_REMOVED lines=31> */
[----:B------:R-:W-:-:S06]  /*2280*/  WARPGROUP.DEPBAR.LE gsb0, 0x0 ;  /* 0x00008000000079c5 */ /* 0x000fcc0000010000 */
.L_x_27:
[----:B------:R-:W-:Y:S02]  /*2290*/  WARPGROUP.DEPBAR.LE gsb0, 0x0 ;  /* 0x00008000000079c5 */ /* 0x000fe40000010000 */
[----:B------:R-:W-:Y:S02]  /*22a0*/  IMAD.MOV.U32 R93, RZ, RZ, R11 ;  /* 0x000000ffff5d7224 */ /* 0x000fe400078e000b */
[----:B------:R-:W-:Y:S02]  /*22b0*/  IMAD.IADD R13, R59, 0x1, -R102 ;  /* 0x000000013b0d7824 */ /* 0x000fe400078e0a66 */
[----:B------:R-:W-:Y:S01]  /*22c0*/  IMAD.MOV.U32 R11, RZ, RZ, -0x1 ;  /* 0xffffffffff0b7424 */ /* 0x000fe200078e00ff */
[----:B------:R-:W-:Y:S06]  /*22d0*/  @P1 BRA `(.L_x_28) ;  /* 0x0000002400941947 */ /* 0x000fec0003800000 */
[----:B------:R-:W0:Y:S01]  /*22e0*/  LDC.64 R40, c[0x0][0x6c8] ;  /* 0x0001b200ff287b82 */ /* 0x000e220000000a00 */
[----:B------:R-:W-:Y:S01]  /*22f0*/  IMAD.WIDE R24, R17, 0x40, RZ ;  /* 0x0000004011187825 */ /* 0x000fe200078e02ff */
[----:B---3-5:R-:W-:Y:S01]  /*2300*/  FSETP.NEU.AND P2, PT, R8, RZ, PT ;  /* 0x000000ff0800720b */ /* 0x028fe20003f4d000 */
[----:B------:R-:W-:Y:S01]  /*2310*/  BSSY B0, `(.L_x_28) ;  /* 0x0000261000007945 */ /* 0x000fe20003800000 */
[----:B------:R-:W-:Y:S01]  /*2320*/  ISETP.GT.AND P1, PT, R13, RZ, PT ;  /* 0x000000ff0d00720c */ /* 0x000fe20003f24270 */
[----:B------:R-:W-:-:S03]  /*2330*/  IMAD.SHL.U32 R17, R0, 0x2, RZ ;  /* 0x0000000200117824 */ /* 0x000fc600078e00ff */
[----:B------:R-:W-:Y:S02]  /*2340*/  ISETP.GT.AND P4, PT, R9, RZ, P1 ;  /* 0x000000ff0900720c */ /* 0x000fe40000f84270 */
[----:B------:R-:W-:Y:S01]  /*2350*/  LOP3.LUT R37, R24, 0x6, R17, 0xf8, !PT ;  /* 0x0000000618257812 */ /* 0x000fe200078ef811 */
[----:B0-----:R-:W-:-:S04]  /*2360*/  IMAD R26, R25, R40, RZ ;  /* 0x00000028191a7224 */ /* 0x001fc800078e02ff */
[----:B------:R-:W-:-:S04]  /*2370*/  IMAD.WIDE.U32 R92, R37, R40, R92 ;  /* 0x00000028255c7225 */ /* 0x000fc800078e005c */
[----:B------:R-:W-:-:S04]  /*2380*/  IMAD R17, R37, R41, R26 ;  /* 0x0000002925117224 */ /* 0x000fc800078e021a */
[----:B------:R-:W-:Y:S01]  /*2390*/  IMAD.IADD R43, R93, 0x1, R17 ;  /* 0x000000015d2b7824 */ /* 0x000fe200078e0211 */
[----:B------:R-:W-:Y:S06]  /*23a0*/  @!P2 BRA `(.L_x_29) ;  /* 0x0000001800a0a947 */ /* 0x000fec0003800000 */
[----:B------:R-:W-:Y:S01]  /*23b0*/  ULDC.64 UR6, c[0x0][0x6b8] ;  /* 0x0001ae0000067ab9 */ /* 0x000fe20000000a00 */
[----:B------:R-:W-:Y:S01]  /*23c0*/  ULDC.64 UR12, c[0x0][0x6b0] ;  /* 0x0001ac00000c7ab9 */ /* 0x000fe20000000a00 */
[----:B------:R-:W-:Y:S01]  /*23d0*/  IMAD R24, R63, UR6, RZ ;  /* 0x000000063f187c24 */ /* 0x000fe2000f8e02ff */
[----:B------:R-:W-:Y:S01]  /*23e0*/  ULDC.64 UR14, c[0x0][0x6a8] ;  /* 0x0001aa00000e7ab9 */ /* 0x000fe20000000a00 */
[C---:B------:R-:W-:Y:S01]  /*23f0*/  IMAD.WIDE.U32 R26, R15.reuse, UR6, R80 ;  /* 0x000000060f1a7c25 */ /* 0x040fe2000f8e0050 */
[----:B------:R-:W0:Y:S01]  /*2400*/  LDC.64 R32, c[0x0][0x6b0] ;  /* 0x0001ac00ff207b82 */ /* 0x000e220000000a00 */
[----:B------:R-:W-:Y:S02]  /*2410*/  ULDC.64 UR10, c[0x0][0x6c0] ;  /* 0x0001b000000a7ab9 */ /* 0x000fe40000000a00 */
[----:B------:R-:W-:Y:S02]  /*2420*/  IMAD R39, R15, UR7, R24 ;  /* 0x000000070f277c24 */ /* 0x000fe4000f8e0218 */
[----:B------:R-:W-:-:S02]  /*2430*/  IMAD R24, R25, UR12, RZ ;  /* 0x0000000c19187c24 */ /* 0x000fc4000f8e02ff */
[----:B------:R-:W-:Y:S02]  /*2440*/  IMAD.IADD R27, R27, 0x1, R39 ;  /* 0x000000011b1b7824 */ /* 0x000fe400078e0227 */
[C---:B------:R-:W-:Y:S02]  /*2450*/  IMAD R35, R37.reuse, UR13, R24 ;  /* 0x0000000d25237c24 */ /* 0x040fe4000f8e0218 */
[----:B------:R-:W-:-:S04]  /*2460*/  IMAD.WIDE.U32 R24, R37, UR12, R26 ;  /* 0x0000000c25187c25 */ /* 0x000fc8000f8e001a */
[----:B------:R-:W-:Y:S01]  /*2470*/  IMAD.IADD R17, R25, 0x1, R35 ;  /* 0x0000000119117824 */ /* 0x000fe200078e0223 */
[----:B------:R-:W-:-:S04]  /*2480*/  LEA R28, P2, R24, UR14, 0x2 ;  /* 0x0000000e181c7c11 */ /* 0x000fc8000f8410ff */
[----:B------:R-:W-:-:S05]  /*2490*/  LEA.HI.X R29, R24, UR15, R17, 0x2, P2 ;  /* 0x0000000f181d7c11 */ /* 0x000fca00090f1411 */
[----:B------:R-:W3:Y:S01]  /*24a0*/  @P4 LDG.E.LTC128B R17, desc[UR16][R28.64] ;  /* 0x000000101c114981 */ /* 0x000ee2000c1e1920 */
[C---:B------:R-:W-:Y:S01]  /*24b0*/  IMAD.WIDE.U32 R30, R37.reuse, UR12, R80 ;  /* 0x0000000c251e7c25 */ /* 0x040fe2000f8e0050 */
[C---:B------:R-:W-:Y:S01]  /*24c0*/  LEA R24, P2, R92.reuse, UR10, 0x2 ;  /* 0x0000000a5c187c11 */ /* 0x040fe2000f8410ff */
[----:B------:R-:W-:Y:S02]  /*24d0*/  BSSY B1, `(.L_x_30) ;  /* 0x0000015000017945 */ /* 0x000fe40003800000 */
[----:B0-----:R-:W-:Y:S01]  /*24e0*/  IMAD.WIDE.U32 R36, R37, UR12, R32 ;  /* 0x0000000c25247c25 */ /* 0x001fe2000f8e0020 */
[----:B------:R-:W-:Y:S02]  /*24f0*/  LEA.HI.X R25, R92, UR11, R43, 0x2, P2 ;  /* 0x0000000b5c197c11 */ /* 0x000fe400090f142b */
[----:B------:R-:W-:Y:S01]  /*2500*/  ISETP.GT.AND P2, PT, R13, 0x1, PT ;  /* 0x000000010d00780c */ /* 0x000fe20003f44270 */
[C---:B------:R-:W-:Y:S01]  /*2510*/  IMAD.IADD R45, R35.reuse, 0x1, R37 ;  /* 0x00000001232d7824 */ /* 0x040fe200078e0225 */
[----:B------:R-:W-:Y:S01]  /*2520*/  IADD3 R34, P5, R26, R36, RZ ;  /* 0x000000241a227210 */ /* 0x000fe20007fbe0ff */
[----:B------:R-:W-:-:S03]  /*2530*/  IMAD.IADD R31, R35, 0x1, R31 ;  /* 0x00000001231f7824 */ /* 0x000fc600078e021f */
[----:B------:R-:W-:Y:S01]  /*2540*/  LEA R26, P6, R34, UR14, 0x2 ;  /* 0x0000000e221a7c11 */ /* 0x000fe2000f8c10ff */
[----:B------:R-:W-:Y:S01]  /*2550*/  IMAD.X R27, R45, 0x1, R27, P5 ;  /* 0x000000012d1b7824 */ /* 0x000fe200028e061b */
[----:B------:R-:W-:-:S04]  /*2560*/  ISETP.GT.AND P5, PT, R9, RZ, P2 ;  /* 0x000000ff0900720c */ /* 0x000fc800017a4270 */
[----:B------:R-:W-:Y:S01]  /*2570*/  LEA.HI.X R27, R34, UR15, R27, 0x2, P6 ;  /* 0x0000000f221b7c11 */ /* 0x000fe2000b0f141b */
[----:B---3--:R-:W-:-:S04]  /*2580*/  FMUL R32, R17, R8 ;  /* 0x0000000811207220 */ /* 0x008fc80000400000 */
[----:B--2---:R-:W-:Y:S01]  /*2590*/  FFMA R43, R23, R7, R32 ;  /* 0x00000007172b7223 */ /* 0x004fe20000000020 */
[----:B------:R-:W-:-:S04]  /*25a0*/  IMAD.WIDE.U32 R32, R15, UR6, R30 ;  /* 0x000000060f207c25 */ /* 0x000fc8000f8e001e */
[----:B------:R-:W-:Y:S01]  /*25b0*/  IMAD.IADD R23, R39, 0x1, R33 ;  /* 0x0000000127177824 */ /* 0x000fe200078e0221 */
[----:B------:R-:W-:Y:S01]  /*25c0*/  LEA R34, P6, R32, UR14, 0x2 ;  /* 0x0000000e20227c11 */ /* 0x000fe2000f8c10ff */
[----:B------:R0:W-:Y:S01]  /*25d0*/  @P4 STG.E desc[UR16][R24.64], R43 ;  /* 0x0000002b18004986 */ /* 0x0001e2000c101910 */
[----:B------:R-:W-:Y:S02]  /*25e0*/  LEA R30, P4, R40, R24, 0x2 ;  /* 0x00000018281e7211 */ /* 0x000fe400078810ff */
[----:B------:R-:W-:Y:S01]  /*25f0*/  LEA.HI.X R35, R32, UR15, R23, 0x2, P6 ;  /* 0x0000000f20237c11 */ /* 0x000fe2000b0f1417 */
[----:B------:R-:W-:Y:S10]  /*2600*/  @!P5 BRA `(.L_x_31) ;  /* 0x000000000004d947 */ /* 0x000ff40003800000 */
[----:B------:R1:W5:Y:S02]  /*2610*/  LDG.E.LTC128B R17, desc[UR16][R26.64] ;  /* 0x000000101a117981 */ /* 0x000364000c1e1920 */
.L_x_31:
[----:B------:R-:W-:Y:S05]  /*2620*/  BSYNC B1 ;  /* 0x0000000000017941 */ /* 0x000fea0003800000 */
.L_x_30:
[----:B-----5:R-:W-:Y:S01]  /*2630*/  FMUL R38, R17, R8 ;  /* 0x0000000811267220 */ /* 0x020fe20000400000 */
[----:B------:R-:W-:Y:S01]  /*2640*/  LEA.HI.X R31, R40, R25, R41, 0x2, P4 ;  /* 0x00000019281f7211 */ /* 0x000fe200020f1429 */
[----:B------:R-:W-:Y:S01]  /*2650*/  BSSY B1, `(.L_x_32) ;  /* 0x0000008000017945 */ /* 0x000fe20003800000 */
[----:B------:R-:W-:Y:S01]  /*2660*/  ISETP.GT.AND P1, PT, R9, 0x8, P1 ;  /* 0x000000080900780c */ /* 0x000fe20000f24270 */
[----:B------:R-:W-:Y:S01]  /*2670*/  FFMA R23, R100, R7, R38 ;  /* 0x0000000764177223 */ /* 0x000fe20000000026 */
[----:B------:R-:W-:-:S04]  /*2680*/  IADD3 R32, P6, R80, R36, RZ ;  /* 0x0000002450207210 */ /* 0x000fc80007fde0ff */
[----:B------:R2:W-:Y:S01]  /*2690*/  @P5 STG.E desc[UR16][R30.64], R23 ;  /* 0x000000171e005986 */ /* 0x0005e2000c101910 */
[----:B------:R-:W-:-:S06]  /*26a0*/  IMAD.X R33, R81, 0x1, R45, P6 ;  /* 0x0000000151217824 */ /* 0x000fcc00030e062d */
[----:B------:R-:W-:Y:S05]  /*26b0*/  @!P1 BRA `(.L_x_33) ;  /* 0x0000000000049947 */ /* 0x000fea0003800000 */
[----:B------:R3:W5:Y:S02]  /*26c0*/  LDG.E.LTC128B R17, desc[UR16][R34.64+0x20] ;  /* 0x0000201022117981 */ /* 0x000764000c1e1920 */
.L_x_33:
[----:B------:R-:W-:Y:S05]  /*26d0*/  BSYNC B1 ;  /* 0x0000000000017941 */ /* 0x000fea0003800000 */
.L_x_32:
[----:B---3-5:R-:W-:Y:S01]  /*26e0*/  FMUL R34, R17, R8 ;  /* 0x0000000811227220 */ /* 0x028fe20000400000 */
[----:B------:R-:W-:Y:S01]  /*26f0*/  ISETP.GT.AND P2, PT, R9, 0x8, P2 ;  /* 0x000000080900780c */ /* 0x000fe20001744270 */
[----:B------:R-:W-:Y:S01]  /*2700*/  IMAD.WIDE.U32 R32, R15, UR6, R32 ;  /* 0x000000060f207c25 */ /* 0x000fe2000f8e0020 */
[----:B------:R-:W-:-:S03]  /*2710*/  ISETP.GT.AND P4, PT, R13, 0x8, PT ;  /* 0x000000080d00780c */ /* 0x000fc60003f84270 */
[----:B------:R-:W-:Y:S01]  /*2720*/  FFMA R21, R21, R7, R34 ;  /* 0x0000000715157223 */ /* 0x000fe20000000022 */
[----:B------:R-:W-:Y:S01]  /*2730*/  USHF.L.U64.HI UR10, UR12, 0x5, UR13 ;  /* 0x000000050c0a7899 */ /* 0x000fe2000801020d */
[----:B------:R-:W-:Y:S01]  /*2740*/  IMAD.IADD R15, R39, 0x1, R33 ;  /* 0x00000001270f7824 */ /* 0x000fe200078e0221 */
[C---:B------:R-:W-:Y:S01]  /*2750*/  LEA R34, P6, R32.reuse, UR14, 0x2 ;  /* 0x0000000e20227c11 */ /* 0x040fe2000f8c10ff */
[----:B------:R-:W-:Y:S01]  /*2760*/  USHF.L.U32 UR9, UR12, 0x5, URZ ;  /* 0x000000050c097899 */ /* 0x000fe2000800063f */
[----:B------:R3:W-:Y:S01]  /*2770*/  @P1 STG.E desc[UR16][R24.64+0x20], R21 ;  /* 0x0000201518001986 */ /* 0x0007e2000c101910 */
[----:B------:R-:W-:Y:S01]  /*2780*/  BSSY B1, `(.L_x_34) ;  /* 0x0000005000017945 */ /* 0x000fe20003800000 */
[----:B------:R-:W-:Y:S02]  /*2790*/  ISETP.GT.AND P5, PT, R9, RZ, P4 ;  /* 0x000000ff0900720c */ /* 0x000fe400027a4270 */
[----:B------:R-:W-:Y:S01]  /*27a0*/  LEA.HI.X R35, R32, UR15, R15, 0x2, P6 ;  /* 0x0000000f20237c11 */ /* 0x000fe2000b0f140f */
[----:B------:R-:W-:Y:S10]  /*27b0*/  @!P2 BRA `(.L_x_35) ;  /* 0x000000000004a947 */ /* 0x000ff40003800000 */
[----:B------:R4:W5:Y:S02]  /*27c0*/  LDG.E.LTC128B R17, desc[UR16][R34.64+0x20] ;  /* 0x0000201022117981 */ /* 0x000964000c1e1920 */
.L_x_35:
[----:B------:R-:W-:Y:S05]  /*27d0*/  BSYNC B1 ;  /* 0x0000000000017941 */ /* 0x000fea0003800000 */
.L_x_34:
[----:B----45:R-:W-:Y:S01]  /*27e0*/  FMUL R34, R17, R8 ;  /* 0x0000000811227220 */ /* 0x030fe20000400000 */
[----:B------:R-:W-:Y:S01]  /*27f0*/  IADD3 R32, P1, R28, UR9, RZ ;  /* 0x000000091c207c10 */ /* 0x000fe2000ff3e0ff */
[----:B------:R-:W-:Y:S02]  /*2800*/  IMAD.MOV.U32 R15, RZ, RZ, R17 ;  /* 0x000000ffff0f7224 */ /* 0x000fe400078e0011 */
[----:B---3--:R-:W-:Y:S01]  /*2810*/  FFMA R21, R98, R7, R34 ;  /* 0x0000000762157223 */ /* 0x008fe20000000022 */
[----:B------:R-:W-:-:S04]  /*2820*/  IADD3.X R33, R29, UR10, RZ, P1, !PT ;  /* 0x0000000a1d217c10 */ /* 0x000fc80008ffe4ff */
[----:B------:R3:W-:Y:S04]  /*2830*/  @P2 STG.E desc[UR16][R30.64+0x20], R21 ;  /* 0x000020151e002986 */ /* 0x0007e8000c101910 */
[----:B------:R-:W4:Y:S01]  /*2840*/  @P5 LDG.E.LTC128B R15, desc[UR16][R32.64] ;  /* 0x00000010200f5981 */ /* 0x000f22000c1e1920 */
[C---:B0-----:R-:W-:Y:S01]  /*2850*/  IMAD.SHL.U32 R43, R40.reuse, 0x20, RZ ;  /* 0x00000020282b7824 */ /* 0x041fe200078e00ff */
[----:B------:R-:W-:Y:S01]  /*2860*/  SHF.L.U64.HI R17, R40, 0x5, R41 ;  /* 0x0000000528117819 */ /* 0x000fe20000010229 */
[----:B------:R-:W-:Y:S01]  /*2870*/  BSSY B1, `(.L_x_36) ;  /* 0x000000c000017945 */ /* 0x000fe20003800000 */
[----:B------:R-:W-:Y:S02]  /*2880*/  ISETP.GT.AND P1, PT, R13, 0x9, PT ;  /* 0x000000090d00780c */ /* 0x000fe40003f24270 */
[----:B------:R-:W-:-:S02]  /*2890*/  IADD3 R34, P6, R43, R24, RZ ;  /* 0x000000182b227210 */ /* 0x000fc40007fde0ff */
[----:B------:R-:W-:-:S03]  /*28a0*/  ISETP.GT.AND P2, PT, R9, RZ, P1 ;  /* 0x000000ff0900720c */ /* 0x000fc60000f44270 */
[----:B------:R-:W-:Y:S02]  /*28b0*/  IMAD.X R35, R17, 0x1, R25, P6 ;  /* 0x0000000111237824 */ /* 0x000fe400030e0619 */
[----:B----4-:R-:W-:-:S04]  /*28c0*/  FMUL R36, R15, R8 ;  /* 0x000000080f247220 */ /* 0x010fc80000400000 */
[----:B------:R-:W-:Y:S01]  /*28d0*/  FFMA R19, R19, R7, R36 ;  /* 0x0000000713137223 */ /* 0x000fe20000000024 */
[----:B------:R-:W-:-:S04]  /*28e0*/  IADD3 R36, P6, R26, UR9, RZ ;  /* 0x000000091a247c10 */ /* 0x000fc8000ffde0ff */
[----:B------:R3:W-:Y:S01]  /*28f0*/  @P5 STG.E desc[UR16][R34.64], R19 ;  /* 0x0000001322005986 */ /* 0x0007e2000c101910 */
[----:B------:R-:W-:Y:S01]  /*2900*/  IADD3.X R37, R27, UR10, RZ, P6, !PT ;  /* 0x0000000a1b257c10 */ /* 0x000fe2000b7fe4ff */
[----:B------:R-:W-:Y:S07]  /*2910*/  @!P2 BRA `(.L_x_37) ;  /* 0x000000000004a947 */ /* 0x000fee0003800000 */
[----:B------:R0:W5:Y:S02]  /*2920*/  LDG.E.LTC128B R15, desc[UR16][R36.64] ;  /* 0x00000010240f7981 */ /* 0x000164000c1e1920 */
.L_x_37:
[----:B------:R-:W-:Y:S05]  /*2930*/  BSYNC B1 ;  /* 0x0000000000017941 */ /* 0x000fea0003800000 */
.L_x_36:
[----:B------:R-:W-:Y:S01]  /*2940*/  UIADD3 UR6, UP0, UR9, 0x20, URZ ;  /* 0x0000002009067890 */ /* 0x000fe2000ff1e03f */
[----:B------:R-:W-:Y:S01]  /*2950*/  ISETP.GT.AND P4, PT, R9, 0x8, P4 ;  /* 0x000000080900780c */ /* 0x000fe20002784270 */
[----:B-----5:R-:W-:Y:S01]  /*2960*/  FMUL R40, R15, R8 ;  /* 0x000000080f287220 */ /* 0x020fe20000400000 */
[----:B------:R-:W-:Y:S01]  /*2970*/  IADD3 R38, P5, R43, R30, RZ ;  /* 0x0000001e2b267210 */ /* 0x000fe20007fbe0ff */
[----:B------:R-:W-:Y:S01]  /*2980*/  UIADD3.X UR7, URZ, UR10, URZ, UP0, !UPT ;  /* 0x0000000a3f077290 */ /* 0x000fe200087fe43f */
[----:B---3--:R-:W-:Y:S01]  /*2990*/  IMAD.MOV.U32 R21, RZ, RZ, R15 ;  /* 0x000000ffff157224 */ /* 0x008fe200078e000f */
[----:B------:R-:W-:Y:S01]  /*29a0*/  IADD3 R28, P6, R28, UR6, RZ ;  /* 0x000000061c1c7c10 */ /* 0x000fe2000ffde0ff */
[----:B--2---:R-:W-:Y:S01]  /*29b0*/  FFMA R23, R96, R7, R40 ;  /* 0x0000000760177223 */ /* 0x004fe20000000028 */
[----:B------:R-:W-:Y:S02]  /*29c0*/  IMAD.X R39, R17, 0x1, R31, P5 ;  /* 0x0000000111277824 */ /* 0x000fe400028e061f */
[----:B------:R-:W-:-:S03]  /*29d0*/  IADD3.X R29, R29, UR7, RZ, P6, !PT ;  /* 0x000000071d1d7c10 */ /* 0x000fc6000b7fe4ff */
[----:B------:R2:W-:Y:S04]  /*29e0*/  @P2 STG.E desc[UR16][R38.64], R23 ;  /* 0x0000001726002986 */ /* 0x0005e8000c101910 */
[----:B------:R-:W3:Y:S01]  /*29f0*/  @P4 LDG.E.LTC128B R21, desc[UR16][R28.64] ;  /* 0x000000101c154981 */ /* 0x000ee2000c1e1920 */
[----:B------:R-:W-:Y:S01]  /*2a00*/  IADD3 R19, P2, R43, 0x20, RZ ;  /* 0x000000202b137810 */ /* 0x000fe20007f5e0ff */
[----:B------:R-:W-:Y:S01]  /*2a10*/  BSSY B1, `(.L_x_38) ;  /* 0x000000e000017945 */ /* 0x000fe20003800000 */
[----:B------:R-:W-:Y:S02]  /*2a20*/  ISETP.GT.AND P1, PT, R9, 0x8, P1 ;  /* 0x000000080900780c */ /* 0x000fe40000f24270 */
[----:B------:R-:W-:Y:S01]  /*2a30*/  IADD3 R24, P5, R19, R24, RZ ;  /* 0x0000001813187210 */ /* 0x000fe20007fbe0ff */
[----:B------:R-:W-:Y:S01]  /*2a40*/  IMAD.X R15, RZ, RZ, R17, P2 ;  /* 0x000000ffff0f7224 */ /* 0x000fe200010e0611 */
[----:B-1----:R-:W-:-:S02]  /*2a50*/  IADD3 R26, P6, R26, UR6, RZ ;  /* 0x000000061a1a7c10 */ /* 0x002fc4000ffde0ff */
[----:B------:R-:W-:Y:S01]  /*2a60*/  ISETP.GT.AND P2, PT, R13, 0x10, PT ;  /* 0x000000100d00780c */ /* 0x000fe20003f44270 */
[----:B------:R-:W-:Y:S01]  /*2a70*/  IMAD.X R25, R15, 0x1, R25, P5 ;  /* 0x000000010f197824 */ /* 0x000fe200028e0619 */
[----:B------:R-:W-:Y:S02]  /*2a80*/  IADD3 R40, P5, R19, R30, RZ ;  /* 0x0000001e13287210 */ /* 0x000fe40007fbe0ff */
[----:B------:R-:W-:Y:S01]  /*2a90*/  IADD3.X R27, R27, UR7, RZ, P6, !PT ;  /* 0x000000071b1b7c10 */ /* 0x000fe2000b7fe4ff */
[----:B---3--:R-:W-:-:S04]  /*2aa0*/  FMUL R42, R21, R8 ;  /* 0x00000008152a7220 */ /* 0x008fc80000400000 */
[----:B------:R-:W-:-:S05]  /*2ab0*/  FFMA R61, R61, R7, R42 ;  /* 0x000000073d3d7223 */ /* 0x000fca000000002a */
[----:B------:R2:W-:Y:S01]  /*2ac0*/  @P4 STG.E desc[UR16][R24.64], R61 ;  /* 0x0000003d18004986 */ /* 0x0005e2000c101910 */
[----:B------:R-:W-:Y:S05]  /*2ad0*/  @!P1 BRA `(.L_x_39) ;  /* 0x0000000000049947 */ /* 0x000fea0003800000 */
[----:B------:R1:W5:Y:S02]  /*2ae0*/  LDG.E.LTC128B R21, desc[UR16][R26.64] ;  /* 0x000000101a157981 */ /* 0x000364000c1e1920 */
.L_x_39:
[----:B------:R-:W-:Y:S05]  /*2af0*/  BSYNC B1 ;  /* 0x0000000000017941 */ /* 0x000fea0003800000 */
.L_x_38:
[----:B--2--5:R-:W-:Y:S01]  /*2b00*/  FMUL R24, R21, R8 ;  /* 0x0000000815187220 */ /* 0x024fe20000400000 */
[----:B------:R-:W-:Y:S01]  /*2b10*/  IMAD.X R41, R15, 0x1, R31, P5 ;  /* 0x000000010f297824 */ /* 0x000fe200028e061f */
[----:B------:R-:W-:Y:S01]  /*2b20*/  ISETP.GT.AND P4, PT, R9, RZ, P2 ;  /* 0x000000ff0900720c */ /* 0x000fe20001784270 */
[----:B------:R-:W-:Y:S01]  /*2b30*/  BSSY B1, `(.L_x_40) ;  /* 0x0000008000017945 */ /* 0x000fe20003800000 */
[----:B------:R-:W-:Y:S01]  /*2b40*/  FFMA R23, R94, R7, R24 ;  /* 0x000000075e177223 */ /* 0x000fe20000000018 */
[----:B------:R-:W-:Y:S02]  /*2b50*/  IADD3 R24, P6, R32, UR9, RZ ;  /* 0x0000000920187c10 */ /* 0x000fe4000ffde0ff */
[----:B-1----:R-:W-:Y:S02]  /*2b60*/  IADD3 R26, P5, R34, R43, RZ ;  /* 0x0000002b221a7210 */ /* 0x002fe40007fbe0ff */
[----:B------:R1:W-:Y:S01]  /*2b70*/  @P1 STG.E desc[UR16][R40.64], R23 ;  /* 0x0000001728001986 */ /* 0x0003e2000c101910 */
[----:B------:R-:W-:-:S05]  /*2b80*/  IADD3.X R25, R33, UR10, RZ, P6, !PT ;  /* 0x0000000a21197c10 */ /* 0x000fca000b7fe4ff */
[----:B------:R-:W-:Y:S05]  /*2b90*/  @!P4 BRA `(.L_x_41) ;  /* 0x000000000004c947 */ /* 0x000fea0003800000 */
[----:B------:R2:W5:Y:S02]  /*2ba0*/  LDG.E.LTC128B R21, desc[UR16][R24.64] ;  /* 0x0000001018157981 */ /* 0x000564000c1e1920 */
.L_x_41:
[----:B------:R-:W-:Y:S05]  /*2bb0*/  BSYNC B1 ;  /* 0x0000000000017941 */ /* 0x000fea0003800000 */
.L_x_40:
[----:B------:R-:W-:Y:S01]  /*2bc0*/  ISETP.GT.AND P1, PT, R13, 0x11, PT ;  /* 0x000000110d00780c */ /* 0x000fe20003f24270 */
[----:B------:R-:W-:Y:S02]  /*2bd0*/  IMAD.X R27, R35, 0x1, R17, P5 ;  /* 0x00000001231b7824 */ /* 0x000fe400028e0611 */
[----:B-1---5:R-:W-:Y:S01]  /*2be0*/  FMUL R23, R21, R8 ;  /* 0x0000000815177220 */ /* 0x022fe20000400000 */
[----:B------:R-:W-:Y:S01]  /*2bf0*/  BSSY B1, `(.L_x_42) ;  /* 0x0000009000017945 */ /* 0x000fe20003800000 */
[----:B------:R-:W-:Y:S02]  /*2c00*/  ISETP.GT.AND P5, PT, R9, RZ, P1 ;  /* 0x000000ff0900720c */ /* 0x000fe40000fa4270 */
[----:B------:R-:W-:Y:S01]  /*2c10*/  FFMA R23, R90, R7, R23 ;  /* 0x000000075a177223 */ /* 0x000fe20000000017 */
[----:B------:R-:W-:-:S04]  /*2c20*/  IADD3 R30, P6, R38, R43, RZ ;  /* 0x0000002b261e7210 */ /* 0x000fc80007fde0ff */
[----:B------:R1:W-:Y:S01]  /*2c30*/  @P4 STG.E desc[UR16][R26.64], R23 ;  /* 0x000000171a004986 */ /* 0x0003e2000c101910 */
[----:B------:R-:W-:-:S04]  /*2c40*/  IADD3 R28, P4, R36, UR9, RZ ;  /* 0x00000009241c7c10 */ /* 0x000fc8000ff9e0ff */
[----:B------:R-:W-:Y:S01]  /*2c50*/  IADD3.X R29, R37, UR10, RZ, P4, !PT ;  /* 0x0000000a251d7c10 */ /* 0x000fe2000a7fe4ff */
[----:B------:R-:W-:Y:S08]  /*2c60*/  @!P5 BRA `(.L_x_43) ;  /* 0x000000000004d947 */ /* 0x000ff00003800000 */
[----:B------:R3:W5:Y:S02]  /*2c70*/  LDG.E.LTC128B R21, desc[UR16][R28.64] ;  /* 0x000000101c157981 */ /* 0x000764000c1e1920 */
.L_x_43:
[----:B------:R-:W-:Y:S05]  /*2c80*/  BSYNC B1 ;  /* 0x0000000000017941 */ /* 0x000fea0003800000 */
.L_x_42:
[----:B-1---5:R-:W-:Y:S01]  /*2c90*/  FMUL R23, R21, R8 ;  /* 0x0000000815177220 */ /* 0x022fe20000400000 */
[----:B------:R-:W-:Y:S01]  /*2ca0*/  IMAD.X R31, R39, 0x1, R17, P6 ;  /* 0x00000001271f7824 */ /* 0x000fe200030e0611 */
[----:B------:R-:W-:Y:S01]  /*2cb0*/  ISETP.GT.AND P4, PT, R9, 0x8, P2 ;  /* 0x000000080900780c */ /* 0x000fe20001784270 */
[----:B------:R-:W-:Y:S01]  /*2cc0*/  BSSY B1, `(.L_x_44) ;  /* 0x0000007000017945 */ /* 0x000fe20003800000 */
[----:B------:R-:W-:Y:S01]  /*2cd0*/  FFMA R23, R88, R7, R23 ;  /* 0x0000000758177223 */ /* 0x000fe20000000017 */
[----:B------:R-:W-:-:S04]  /*2ce0*/  IADD3 R32, P2, R32, UR6, RZ ;  /* 0x0000000620207c10 */ /* 0x000fc8000ff5e0ff */
[----:B------:R1:W-:Y:S01]  /*2cf0*/  @P5 STG.E desc[UR16][R30.64], R23 ;  /* 0x000000171e005986 */ /* 0x0003e2000c101910 */
[----:B------:R-:W-:-:S05]  /*2d00*/  IADD3.X R33, R33, UR7, RZ, P2, !PT ;  /* 0x0000000721217c10 */ /* 0x000fca00097fe4ff */
[----:B------:R-:W-:Y:S05]  /*2d10*/  @!P4 BRA `(.L_x_45) ;  /* 0x000000000004c947 */ /* 0x000fea0003800000 */
[----:B------:R4:W5:Y:S02]  /*2d20*/  LDG.E.LTC128B R21, desc[UR16][R32.64] ;  /* 0x0000001020157981 */ /* 0x000964000c1e1920 */
.L_x_45:
[----:B------:R-:W-:Y:S05]  /*2d30*/  BSYNC B1 ;  /* 0x0000000000017941 */ /* 0x000fea0003800000 */
.L_x_44:
[----:B----4-:R-:W-:Y:S01]  /*2d40*/  IADD3 R32, P5, R19, R34, RZ ;  /* 0x0000002213207210 */ /* 0x010fe20007fbe0ff */
[----:B-1---5:R-:W-:Y:S01]  /*2d50*/  FMUL R23, R21, R8 ;  /* 0x0000000815177220 */ /* 0x022fe20000400000 */
[----:B------:R-:W-:Y:S01]  /*2d60*/  ISETP.GT.AND P1, PT, R9, 0x8, P1 ;  /* 0x000000080900780c */ /* 0x000fe20000f24270 */
[----:B------:R-:W-:Y:S01]  /*2d70*/  BSSY B1, `(.L_x_46) ;  /* 0x000000a000017945 */ /* 0x000fe20003800000 */
[----:B------:R-:W-:Y:S01]  /*2d80*/  IADD3 R34, P6, R36, UR6, RZ ;  /* 0x0000000624227c10 */ /* 0x000fe2000ffde0ff */
[----:B------:R-:W-:Y:S01]  /*2d90*/  FFMA R23, R86, R7, R23 ;  /* 0x0000000756177223 */ /* 0x000fe20000000017 */
[----:B------:R-:W-:Y:S01]  /*2da0*/  IMAD.X R33, R15, 0x1, R35, P5 ;  /* 0x000000010f217824 */ /* 0x000fe200028e0623 */
[----:B------:R-:W-:Y:S02]  /*2db0*/  ISETP.GT.AND P2, PT, R13, 0x18, PT ;  /* 0x000000180d00780c */ /* 0x000fe40003f44270 */
[----:B------:R-:W-:Y:S02]  /*2dc0*/  IADD3 R40, P5, R19, R38, RZ ;  /* 0x0000002613287210 */ /* 0x000fe40007fbe0ff */
[----:B------:R1:W-:Y:S01]  /*2dd0*/  @P4 STG.E desc[UR16][R32.64], R23 ;  /* 0x0000001720004986 */ /* 0x0003e2000c101910 */
[----:B------:R-:W-:-:S03]  /*2de0*/  IADD3.X R35, R37, UR7, RZ, P6, !PT ;  /* 0x0000000725237c10 */ /* 0x000fc6000b7fe4ff */
[----:B------:R-:W-:Y:S07]  /*2df0*/  @!P1 BRA `(.L_x_47) ;  /* 0x0000000000049947 */ /* 0x000fee0003800000 */
[----:B------:R4:W5:Y:S02]  /*2e00*/  LDG.E.LTC128B R21, desc[UR16][R34.64] ;  /* 0x0000001022157981 */ /* 0x000964000c1e1920 */
.L_x_47:
[----:B------:R-:W-:Y:S05]  /*2e10*/  BSYNC B1 ;  /* 0x0000000000017941 */ /* 0x000fea0003800000 */
.L_x_46:
[----:B-1---5:R-:W-:Y:S01]  /*2e20*/  FMUL R23, R21, R8 ;  /* 0x0000000815177220 */ /* 0x022fe20000400000 */
[----:B------:R-:W-:Y:S01]  /*2e30*/  IMAD.X R41, R15, 0x1, R39, P5 ;  /* 0x000000010f297824 */ /* 0x000fe200028e0627 */
[----:B------:R-:W-:Y:S01]  /*2e40*/  ISETP.GT.AND P4, PT, R9, RZ, P2 ;  /* 0x000000ff0900720c */ /* 0x000fe20001784270 */
[----:B------:R-:W-:Y:S01]  /*2e50*/  BSSY B1, `(.L_x_48) ;  /* 0x0000008000017945 */ /* 0x000fe20003800000 */
[----:B------:R-:W-:Y:S01]  /*2e60*/  FFMA R23, R84, R7, R23 ;  /* 0x0000000754177223 */ /* 0x000fe20000000017 */
[----:B------:R-:W-:Y:S02]  /*2e70*/  IADD3 R32, P6, R24, UR9, RZ ;  /* 0x0000000918207c10 */ /* 0x000fe4000ffde0ff */
[----:B----4-:R-:W-:Y:S02]  /*2e80*/  IADD3 R34, P5, R26, R43, RZ ;  /* 0x0000002b1a227210 */ /* 0x010fe40007fbe0ff */
[----:B------:R1:W-:Y:S01]  /*2e90*/  @P1 STG.E desc[UR16][R40.64], R23 ;  /* 0x0000001728001986 */ /* 0x0003e2000c101910 */
[----:B------:R-:W-:-:S05]  /*2ea0*/  IADD3.X R33, R25, UR10, RZ, P6, !PT ;  /* 0x0000000a19217c10 */ /* 0x000fca000b7fe4ff */
[----:B------:R-:W-:Y:S05]  /*2eb0*/  @!P4 BRA `(.L_x_49) ;  /* 0x000000000004c947 */ /* 0x000fea0003800000 */
[----:B------:R4:W5:Y:S02]  /*2ec0*/  LDG.E.LTC128B R21, desc[UR16][R32.64] ;  /* 0x0000001020157981 */ /* 0x000964000c1e1920 */
.L_x_49:
[----:B------:R-:W-:Y:S05]  /*2ed0*/  BSYNC B1 ;  /* 0x0000000000017941 */ /* 0x000fea0003800000 */
.L_x_48:
        /* <DEDUP_REMOVED lines=8> */
[----:B0-----:R-:W-:-:S04]  /*2f60*/  IADD3 R36, P4, R28, UR9, RZ ;  /* 0x000000091c247c10 */ /* 0x001fc8000ff9e0ff */
[----:B------:R-:W-:Y:S01]  /*2f70*/  IADD3.X R37, R29, UR10, RZ, P4, !PT ;  /* 0x0000000a1d257c10 */ /* 0x000fe2000a7fe4ff */
[----:B------:R-:W-:Y:S08]  /*2f80*/  @!P5 BRA `(.L_x_51) ;  /* 0x000000000004d947 */ /* 0x000ff00003800000 */
[----:B------:R0:W5:Y:S02]  /*2f90*/  LDG.E.LTC128B R21, desc[UR16][R36.64] ;  /* 0x0000001024157981 */ /* 0x000164000c1e1920 */
.L_x_51:
[----:B------:R-:W-:Y:S05]  /*2fa0*/  BSYNC B1 ;  /* 0x0000000000017941 */ /* 0x000fea0003800000 */
.L_x_50:
[----:B-1---5:R-:W-:Y:S01]  /*2fb0*/  FMUL R23, R21, R8 ;  /* 0x0000000815177220 */ /* 0x022fe20000400000 */
[----:B------:R-:W-:Y:S01]  /*2fc0*/  IMAD.X R39, R31, 0x1, R17, P6 ;  /* 0x000000011f277824 */ /* 0x000fe200030e0611 */
[----:B------:R-:W-:Y:S01]  /*2fd0*/  ISETP.GT.AND P4, PT, R9, 0x8, P2 ;  /* 0x000000080900780c */ /* 0x000fe20001784270 */
[----:B------:R-:W-:Y:S01]  /*2fe0*/  BSSY B1, `(.L_x_52) ;  /* 0x0000007000017945 */ /* 0x000fe20003800000 */
[----:B------:R-:W-:Y:S01]  /*2ff0*/  FFMA R23, R78, R7, R23 ;  /* 0x000000074e177223 */ /* 0x000fe20000000017 */
[----:B--2---:R-:W-:-:S04]  /*3000*/  IADD3 R24, P2, R24, UR6, RZ ;  /* 0x0000000618187c10 */ /* 0x004fc8000ff5e0ff */
[----:B------:R1:W-:Y:S01]  /*3010*/  @P5 STG.E desc[UR16][R38.64], R23 ;  /* 0x0000001726005986 */ /* 0x0003e2000c101910 */
[----:B------:R-:W-:-:S05]  /*3020*/  IADD3.X R25, R25, UR7, RZ, P2, !PT ;  /* 0x0000000719197c10 */ /* 0x000fca00097fe4ff */
[----:B------:R-:W-:Y:S05]  /*3030*/  @!P4 BRA `(.L_x_53) ;  /* 0x000000000004c947 */ /* 0x000fea0003800000 */
[----:B------:R2:W5:Y:S02]  /*3040*/  LDG.E.LTC128B R21, desc[UR16][R24.64] ;  /* 0x0000001018157981 */ /* 0x000564000c1e1920 */
.L_x_53:
[----:B------:R-:W-:Y:S05]  /*3050*/  BSYNC B1 ;  /* 0x0000000000017941 */ /* 0x000fea0003800000 */
.L_x_52:
[----:B--2---:R-:W-:Y:S01]  /*3060*/  IADD3 R24, P5, R26, R19, RZ ;  /* 0x000000131a187210 */ /* 0x004fe20007fbe0ff */
        /* <DEDUP_REMOVED lines=12> */
.L_x_55:
[----:B------:R-:W-:Y:S05]  /*3130*/  BSYNC B1 ;  /* 0x0000000000017941 */ /* 0x000fea0003800000 */
.L_x_54:
[----:B-1---5:R-:W-:Y:S01]  /*3140*/  FMUL R23, R21, R8 ;  /* 0x0000000815177220 */ /* 0x022fe20000400000 */
[----:B------:R-:W-:Y:S01]  /*3150*/  IMAD.X R41, R31, 0x1, R15, P5 ;  /* 0x000000011f297824 */ /* 0x000fe200028e060f */
[----:B------:R-:W-:Y:S01]  /*3160*/  ISETP.GT.AND P4, PT, R9, RZ, P2 ;  /* 0x000000ff0900720c */ /* 0x000fe20001784270 */
[----:B------:R-:W-:Y:S01]  /*3170*/  BSSY B1, `(.L_x_56) ;  /* 0x0000008000017945 */ /* 0x000fe20003800000 */
[----:B------:R-:W-:Y:S01]  /*3180*/  FFMA R23, R74, R7, R23 ;  /* 0x000000074a177223 */ /* 0x000fe20000000017 */
[----:B------:R-:W-:Y:S02]  /*3190*/  IADD3 R24, P6, R32, UR9, RZ ;  /* 0x0000000920187c10 */ /* 0x000fe4000ffde0ff */
[----:B--2---:R-:W-:Y:S02]  /*31a0*/  IADD3 R26, P5, R34, R43, RZ ;  /* 0x0000002b221a7210 */ /* 0x004fe40007fbe0ff */
[----:B------:R1:W-:Y:S01]  /*31b0*/  @P1 STG.E desc[UR16][R40.64], R23 ;  /* 0x0000001728001986 */ /* 0x0003e2000c101910 */
[----:B------:R-:W-:-:S05]  /*31c0*/  IADD3.X R25, R33, UR10, RZ, P6, !PT ;  /* 0x0000000a21197c10 */ /* 0x000fca000b7fe4ff */
[----:B------:R-:W-:Y:S05]  /*31d0*/  @!P4 BRA `(.L_x_57) ;  /* 0x000000000004c947 */ /* 0x000fea0003800000 */
[----:B------:R2:W5:Y:S02]  /*31e0*/  LDG.E.LTC128B R21, desc[UR16][R24.64] ;  /* 0x0000001018157981 */ /* 0x000564000c1e1920 */
.L_x_57:
[----:B------:R-:W-:Y:S05]  /*31f0*/  BSYNC B1 ;  /* 0x0000000000017941 */ /* 0x000fea0003800000 */
.L_x_56:
        /* <DEDUP_REMOVED lines=8> */
[----:B---3--:R-:W-:-:S04]  /*3280*/  IADD3 R28, P4, R36, UR9, RZ ;  /* 0x00000009241c7c10 */ /* 0x008fc8000ff9e0ff */
[----:B------:R-:W-:Y:S01]  /*3290*/  IADD3.X R29, R37, UR10, RZ, P4, !PT ;  /* 0x0000000a251d7c10 */ /* 0x000fe2000a7fe4ff */
[----:B------:R-:W-:Y:S08]  /*32a0*/  @!P5 BRA `(.L_x_59) ;  /* 0x000000000004d947 */ /* 0x000ff00003800000 */
[----:B------:R3:W5:Y:S02]  /*32b0*/  LDG.E.LTC128B R21, desc[UR16][R28.64] ;  /* 0x000000101c157981 */ /* 0x000764000c1e1920 */
.L_x_59:
[----:B------:R-:W-:Y:S05]  /*32c0*/  BSYNC B1 ;  /* 0x0000000000017941 */ /* 0x000fea0003800000 */
.L_x_58:
[----:B-1---5:R-:W-:Y:S01]  /*32d0*/  FMUL R23, R21, R8 ;  /* 0x0000000815177220 */ /* 0x022fe20000400000 */
[----:B------:R-:W-:Y:S01]  /*32e0*/  IMAD.X R31, R39, 0x1, R17, P6 ;  /* 0x00000001271f7824 */ /* 0x000fe200030e0611 */
[----:B------:R-:W-:Y:S01]  /*32f0*/  ISETP.GT.AND P4, PT, R9, 0x8, P2 ;  /* 0x000000080900780c */ /* 0x000fe20001784270 */
[----:B------:R-:W-:Y:S01]  /*3300*/  BSSY B1, `(.L_x_60) ;  /* 0x0000007000017945 */ /* 0x000fe20003800000 */
[----:B------:R-:W-:Y:S01]  /*3310*/  FFMA R23, R70, R7, R23 ;  /* 0x0000000746177223 */ /* 0x000fe20000000017 */
[----:B----4-:R-:W-:-:S04]  /*3320*/  IADD3 R32, P2, R32, UR6, RZ ;  /* 0x0000000620207c10 */ /* 0x010fc8000ff5e0ff */
[----:B------:R1:W-:Y:S01]  /*3330*/  @P5 STG.E desc[UR16][R30.64], R23 ;  /* 0x000000171e005986 */ /* 0x0003e2000c101910 */
[----:B------:R-:W-:-:S05]  /*3340*/  IADD3.X R33, R33, UR7, RZ, P2, !PT ;  /* 0x0000000721217c10 */ /* 0x000fca00097fe4ff */
[----:B------:R-:W-:Y:S05]  /*3350*/  @!P4 BRA `(.L_x_61) ;  /* 0x000000000004c947 */ /* 0x000fea0003800000 */
[----:B------:R4:W5:Y:S02]  /*3360*/  LDG.E.LTC128B R21, desc[UR16][R32.64] ;  /* 0x0000001020157981 */ /* 0x000964000c1e1920 */
.L_x_61:
[----:B------:R-:W-:Y:S05]  /*3370*/  BSYNC B1 ;  /* 0x0000000000017941 */ /* 0x000fea0003800000 */
.L_x_60:
        /* <DEDUP_REMOVED lines=13> */
.L_x_63:
[----:B------:R-:W-:Y:S05]  /*3450*/  BSYNC B1 ;  /* 0x0000000000017941 */ /* 0x000fea0003800000 */
.L_x_62:
        /* <DEDUP_REMOVED lines=11> */
.L_x_65:
[----:B------:R-:W-:Y:S05]  /*3510*/  BSYNC B1 ;  /* 0x0000000000017941 */ /* 0x000fea0003800000 */
.L_x_64:
        /* <DEDUP_REMOVED lines=12> */
.L_x_67:
[----:B------:R-:W-:Y:S05]  /*35e0*/  BSYNC B1 ;  /* 0x0000000000017941 */ /* 0x000fea0003800000 */
.L_x_66:
        /* <DEDUP_REMOVED lines=10> */
.L_x_69:
[----:B------:R-:W-:Y:S05]  /*3690*/  BSYNC B1 ;  /* 0x0000000000017941 */ /* 0x000fea0003800000 */
.L_x_68:
        /* <DEDUP_REMOVED lines=13> */
.L_x_71:
[----:B------:R-:W-:Y:S05]  /*3770*/  BSYNC B1 ;  /* 0x0000000000017941 */ /* 0x000fea0003800000 */
.L_x_70:
        /* <DEDUP_REMOVED lines=11> */
.L_x_73:
[----:B------:R-:W-:Y:S05]  /*3830*/  BSYNC B1 ;  /* 0x0000000000017941 */ /* 0x000fea0003800000 */
.L_x_72:
[----:B------:R-:W-:Y:S01]  /*3840*/  ISETP.GT.AND P2, PT, R13, 0x31, PT ;  /* 0x000000310d00780c */ /* 0x000fe20003f44270 */
[----:B-1---5:R-:W-:Y:S01]  /*3850*/  FMUL R23, R21, R8 ;  /* 0x0000000815177220 */ /* 0x022fe20000400000 */
[----:B------:R-:W-:Y:S01]  /*3860*/  IMAD.X R27, R35, 0x1, R17, P5 ;  /* 0x00000001231b7824 */ /* 0x000fe200028e0611 */
[----:B------:R-:W-:Y:S01]  /*3870*/  BSSY B1, `(.L_x_74) ;  /* 0x0000009000017945 */ /* 0x000fe20003800000 */
[----:B------:R-:W-:Y:S01]  /*3880*/  ISETP.GT.AND P1, PT, R9, RZ, P2 ;  /* 0x000000ff0900720c */ /* 0x000fe20001724270 */
[----:B------:R-:W-:Y:S01]  /*3890*/  FFMA R23, R56, R7, R23 ;  /* 0x0000000738177223 */ /* 0x000fe20000000017 */
[----:B------:R-:W-:-:S04]  /*38a0*/  IADD3 R30, P5, R38, R43, RZ ;  /* 0x0000002b261e7210 */ /* 0x000fc80007fbe0ff */
[----:B------:R1:W-:Y:S01]  /*38b0*/  @P6 STG.E desc[UR16][R26.64], R23 ;  /* 0x000000171a006986 */ /* 0x0003e2000c101910 */
[----:B---3--:R-:W-:-:S04]  /*38c0*/  IADD3 R28, P6, R36, UR9, RZ ;  /* 0x00000009241c7c10 */ /* 0x008fc8000ffde0ff */
[----:B------:R-:W-:Y:S02]  /*38d0*/  IADD3.X R29, R37, UR10, RZ, P6, !PT ;  /* 0x0000000a251d7c10 */ /* 0x000fe4000b7fe4ff */
[----:B------:R-:W-:Y:S07]  /*38e0*/  @!P1 BRA `(.L_x_75) ;  /* 0x0000000000049947 */ /* 0x000fee0003800000 */
[----:B------:R3:W5:Y:S02]  /*38f0*/  LDG.E.LTC128B R21, desc[UR16][R28.64] ;  /* 0x000000101c157981 */ /* 0x000764000c1e1920 */
.L_x_75:
[----:B------:R-:W-:Y:S05]  /*3900*/  BSYNC B1 ;  /* 0x0000000000017941 */ /* 0x000fea0003800000 */
.L_x_74:
[----:B-1---5:R-:W-:Y:S01]  /*3910*/  FMUL R23, R21, R8 ;  /* 0x0000000815177220 */ /* 0x022fe20000400000 */
[----:B------:R-:W-:Y:S01]  /*3920*/  IMAD.X R31, R39, 0x1, R17, P5 ;  /* 0x00000001271f7824 */ /* 0x000fe200028e0611 */
[----:B------:R-:W-:Y:S01]  /*3930*/  ISETP.GT.AND P4, PT, R9, 0x8, P4 ;  /* 0x000000080900780c */ /* 0x000fe20002784270 */
[----:B------:R-:W-:Y:S01]  /*3940*/  BSSY B1, `(.L_x_76) ;  /* 0x0000008000017945 */ /* 0x000fe20003800000 */
[----:B------:R-:W-:Y:S01]  /*3950*/  FFMA R41, R22, R7, R23 ;  /* 0x0000000716297223 */ /* 0x000fe20000000017 */
[----:B------:R-:W-:-:S04]  /*3960*/  IADD3 R22, P5, R32, UR6, RZ ;  /* 0x0000000620167c10 */ /* 0x000fc8000ffbe0ff */
[----:B------:R1:W-:Y:S01]  /*3970*/  @P1 STG.E desc[UR16][R30.64], R41 ;  /* 0x000000291e001986 */ /* 0x0003e2000c101910 */
[----:B------:R-:W-:Y:S01]  /*3980*/  IADD3.X R23, R33, UR7, RZ, P5, !PT ;  /* 0x0000000721177c10 */ /* 0x000fe2000affe4ff */
[----:B----4-:R-:W-:-:S04]  /*3990*/  IMAD.MOV.U32 R33, RZ, RZ, R21 ;  /* 0x000000ffff217224 */ /* 0x010fc800078e0015 */
[----:B------:R-:W-:Y:S05]  /*39a0*/  @!P4 BRA `(.L_x_77) ;  /* 0x000000000004c947 */ /* 0x000fea0003800000 */
[----:B------:R4:W5:Y:S02]  /*39b0*/  LDG.E.LTC128B R33, desc[UR16][R22.64] ;  /* 0x0000001016217981 */ /* 0x000964000c1e1920 */
.L_x_77:
[----:B------:R-:W-:Y:S05]  /*39c0*/  BSYNC B1 ;  /* 0x0000000000017941 */ /* 0x000fea0003800000 */
.L_x_76:
[----:B----4-:R-:W-:Y:S01]  /*39d0*/  IADD3 R22, P5, R34, R19, RZ ;  /* 0x0000001322167210 */ /* 0x010fe20007fbe0ff */
[----:B-----5:R-:W-:Y:S01]  /*39e0*/  FMUL R21, R33, R8 ;  /* 0x0000000821157220 */ /* 0x020fe20000400000 */
[----:B------:R-:W-:Y:S01]  /*39f0*/  ISETP.GT.AND P2, PT, R9, 0x8, P2 ;  /* 0x000000080900780c */ /* 0x000fe20001744270 */
[----:B------:R-:W-:Y:S01]  /*3a00*/  BSSY B1, `(.L_x_78) ;  /* 0x000000b000017945 */ /* 0x000fe20003800000 */
[----:B------:R-:W-:Y:S01]  /*3a10*/  ISETP.GT.AND P1, PT, R13, 0x38, PT ;  /* 0x000000380d00780c */ /* 0x000fe20003f24270 */
[----:B-1----:R-:W-:Y:S01]  /*3a20*/  FFMA R41, R20, R7, R21 ;  /* 0x0000000714297223 */ /* 0x002fe20000000015 */
[----:B------:R-:W-:Y:S01]  /*3a30*/  IMAD.X R23, R35, 0x1, R15, P5 ;  /* 0x0000000123177824 */ /* 0x000fe200028e060f */
[----:B------:R-:W-:Y:S01]  /*3a40*/  IADD3 R20, P6, R36, UR6, RZ ;  /* 0x0000000624147c10 */ /* 0x000fe2000ffde0ff */
[----:B------:R-:W-:Y:S01]  /*3a50*/  IMAD.MOV.U32 R35, RZ, RZ, R33 ;  /* 0x000000ffff237224 */ /* 0x000fe200078e0021 */
[----:B------:R-:W-:Y:S02]  /*3a60*/  IADD3 R32, P5, R38, R19, RZ ;  /* 0x0000001326207210 */ /* 0x000fe40007fbe0ff */
[----:B------:R1:W-:Y:S01]  /*3a70*/  @P4 STG.E desc[UR16][R22.64], R41 ;  /* 0x0000002916004986 */ /* 0x0003e2000c101910 */
[----:B------:R-:W-:-:S03]  /*3a80*/  IADD3.X R21, R37, UR7, RZ, P6, !PT ;  /* 0x0000000725157c10 */ /* 0x000fc6000b7fe4ff */
[----:B------:R-:W-:Y:S07]  /*3a90*/  @!P2 BRA `(.L_x_79) ;  /* 0x000000000004a947 */ /* 0x000fee0003800000 */
[----:B------:R4:W5:Y:S02]  /*3aa0*/  LDG.E.LTC128B R35, desc[UR16][R20.64] ;  /* 0x0000001014237981 */ /* 0x000964000c1e1920 */
.L_x_79:
[----:B------:R-:W-:Y:S05]  /*3ab0*/  BSYNC B1 ;  /* 0x0000000000017941 */ /* 0x000fea0003800000 */
.L_x_78:
[----:B----45:R-:W-:Y:S01]  /*3ac0*/  FMUL R21, R35, R8 ;  /* 0x0000000823157220 */ /* 0x030fe20000400000 */
[----:B------:R-:W-:Y:S01]  /*3ad0*/  IMAD.X R33, R39, 0x1, R15, P5 ;  /* 0x0000000127217824 */ /* 0x000fe200028e060f */
[----:B------:R-:W-:Y:S01]  /*3ae0*/  ISETP.GT.AND P6, PT, R9, RZ, P1 ;  /* 0x000000ff0900720c */ /* 0x000fe20000fc4270 */
[----:B------:R-:W-:Y:S01]  /*3af0*/  BSSY B1, `(.L_x_80) ;  /* 0x0000008000017945 */ /* 0x000fe20003800000 */
[----:B------:R-:W-:Y:S01]  /*3b00*/  FFMA R21, R18, R7, R21 ;  /* 0x0000000712157223 */ /* 0x000fe20000000015 */
[----:B-1----:R-:W-:-:S04]  /*3b10*/  IADD3 R22, P4, R26, R43, RZ ;  /* 0x0000002b1a167210 */ /* 0x002fc80007f9e0ff */
[----:B------:R1:W-:Y:S06]  /*3b20*/  @P2 STG.E desc[UR16][R32.64], R21 ;  /* 0x0000001520002986 */ /* 0x0003ec000c101910 */
[----:B------:R-:W-:Y:S05]  /*3b30*/  @!P6 BRA `(.L_x_81) ;  /* 0x00000000000ce947 */ /* 0x000fea0003800000 */
[----:B------:R-:W-:-:S04]  /*3b40*/  IADD3 R20, P2, R24, UR9, RZ ;  /* 0x0000000918147c10 */ /* 0x000fc8000ff5e0ff */
[----:B-1----:R-:W-:-:S05]  /*3b50*/  IADD3.X R21, R25, UR10, RZ, P2, !PT ;  /* 0x0000000a19157c10 */ /* 0x002fca00097fe4ff */
[----:B------:R4:W5:Y:S04]  /*3b60*/  LDG.E.LTC128B R35, desc[UR16][R20.64] ;  /* 0x0000001014237981 */ /* 0x000968000c1e1920 */
.L_x_81:
[----:B------:R-:W-:Y:S05]  /*3b70*/  BSYNC B1 ;  /* 0x0000000000017941 */ /* 0x000fea0003800000 */
.L_x_80:
[----:B------:R-:W-:Y:S01]  /*3b80*/  ISETP.GT.AND P2, PT, R13, 0x39, PT ;  /* 0x000000390d00780c */ /* 0x000fe20003f44270 */
[----:B-1--45:R-:W-:Y:S01]  /*3b90*/  FMUL R21, R35, R8 ;  /* 0x0000000823157220 */ /* 0x032fe20000400000 */
[----:B------:R-:W-:Y:S01]  /*3ba0*/  IMAD.X R23, R27, 0x1, R17, P4 ;  /* 0x000000011b177824 */ /* 0x000fe200020e0611 */
[----:B------:R-:W-:Y:S01]  /*3bb0*/  BSSY B1, `(.L_x_82) ;  /* 0x0000009000017945 */ /* 0x000fe20003800000 */
[----:B------:R-:W-:Y:S01]  /*3bc0*/  ISETP.GT.AND P5, PT, R9, RZ, P2 ;  /* 0x000000ff0900720c */ /* 0x000fe200017a4270 */
[----:B------:R-:W-:Y:S01]  /*3bd0*/  FFMA R13, R16, R7, R21 ;  /* 0x00000007100d7223 */ /* 0x000fe20000000015 */
[----:B------:R-:W-:-:S04]  /*3be0*/  IADD3 R16, P4, R30, R43, RZ ;  /* 0x0000002b1e107210 */ /* 0x000fc80007f9e0ff */
[----:B------:R1:W-:Y:S01]  /*3bf0*/  @P6 STG.E desc[UR16][R22.64], R13 ;  /* 0x0000000d16006986 */ /* 0x0003e2000c101910 */
[----:B------:R-:W-:-:S04]  /*3c00*/  IADD3 R20, P6, R28, UR9, RZ ;  /* 0x000000091c147c10 */ /* 0x000fc8000ffde0ff */
[----:B------:R-:W-:Y:S02]  /*3c10*/  IADD3.X R21, R29, UR10, RZ, P6, !PT ;  /* 0x0000000a1d157c10 */ /* 0x000fe4000b7fe4ff */
[----:B------:R-:W-:Y:S07]  /*3c20*/  @!P5 BRA `(.L_x_83) ;  /* 0x000000000004d947 */ /* 0x000fee0003800000 */
[----:B------:R4:W5:Y:S02]  /*3c30*/  LDG.E.LTC128B R35, desc[UR16][R20.64] ;  /* 0x0000001014237981 */ /* 0x000964000c1e1920 */
.L_x_83:
[----:B------:R-:W-:Y:S05]  /*3c40*/  BSYNC B1 ;  /* 0x0000000000017941 */ /* 0x000fea0003800000 */
.L_x_82:
[----:B-1---5:R-:W-:Y:S01]  /*3c50*/  FMUL R13, R35, R8 ;  /* 0x00000008230d7220 */ /* 0x022fe20000400000 */
[----:B------:R-:W-:Y:S01]  /*3c60*/  IMAD.X R17, R31, 0x1, R17, P4 ;  /* 0x000000011f117824 */ /* 0x000fe200020e0611 */
[----:B------:R-:W-:Y:S01]  /*3c70*/  ISETP.GT.AND P1, PT, R9, 0x8, P1 ;  /* 0x000000080900780c */ /* 0x000fe20000f24270 */
[----:B------:R-:W-:Y:S01]  /*3c80*/  BSSY B1, `(.L_x_84) ;  /* 0x0000008000017945 */ /* 0x000fe20003800000 */
[----:B------:R-:W-:Y:S01]  /*3c90*/  FFMA R13, R14, R7, R13 ;  /* 0x000000070e0d7223 */ /* 0x000fe2000000000d */
[----:B----4-:R-:W-:Y:S02]  /*3ca0*/  IADD3 R20, P4, R24, UR6, RZ ;  /* 0x0000000618147c10 */ /* 0x010fe4000ff9e0ff */
[----:B------:R-:W-:Y:S02]  /*3cb0*/  IADD3 R22, P6, R26, R19, RZ ;  /* 0x000000131a167210 */ /* 0x000fe40007fde0ff */
[----:B------:R1:W-:Y:S01]  /*3cc0*/  @P5 STG.E desc[UR16][R16.64], R13 ;  /* 0x0000000d10005986 */ /* 0x0003e2000c101910 */
[----:B------:R-:W-:-:S05]  /*3cd0*/  IADD3.X R21, R25, UR7, RZ, P4, !PT ;  /* 0x0000000719157c10 */ /* 0x000fca000a7fe4ff */
[----:B------:R-:W-:Y:S05]  /*3ce0*/  @!P1 BRA `(.L_x_85) ;  /* 0x0000000000049947 */ /* 0x000fea0003800000 */
[----:B------:R4:W5:Y:S02]  /*3cf0*/  LDG.E.LTC128B R35, desc[UR16][R20.64] ;  /* 0x0000001014237981 */ /* 0x000964000c1e1920 */
.L_x_85:
[----:B------:R-:W-:Y:S05]  /*3d00*/  BSYNC B1 ;  /* 0x0000000000017941 */ /* 0x000fea0003800000 */
.L_x_84:
[----:B------:R-:W-:Y:S01]  /*3d10*/  ISETP.GT.AND P2, PT, R9, 0x8, P2 ;  /* 0x000000080900780c */ /* 0x000fe20001744270 */
[----:B-1---5:R-:W-:Y:S01]  /*3d20*/  FMUL R13, R35, R8 ;  /* 0x00000008230d7220 */ /* 0x022fe20000400000 */
[----:B------:R-:W-:Y:S01]  /*3d30*/  IMAD.X R23, R27, 0x1, R15, P6 ;  /* 0x000000011b177824 */ /* 0x000fe200030e060f */
[----:B------:R-:W-:Y:S02]  /*3d40*/  BSSY B1, `(.L_x_86) ;  /* 0x0000007000017945 */ /* 0x000fe40003800000 */
[----:B------:R-:W-:-:S05]  /*3d50*/  FFMA R17, R12, R7, R13 ;  /* 0x000000070c117223 */ /* 0x000fca000000000d */
[----:B------:R1:W-:Y:S01]  /*3d60*/  @P1 STG.E desc[UR16][R22.64], R17 ;  /* 0x0000001116001986 */ /* 0x0003e2000c101910 */
[----:B------:R-:W-:-:S04]  /*3d70*/  IADD3 R12, P1, R28, UR6, RZ ;  /* 0x000000061c0c7c10 */ /* 0x000fc8000ff3e0ff */
[----:B------:R-:W-:Y:S01]  /*3d80*/  IADD3.X R13, R29, UR7, RZ, P1, !PT ;  /* 0x000000071d0d7c10 */ /* 0x000fe20008ffe4ff */
[----:B------:R-:W-:Y:S08]  /*3d90*/  @!P2 BRA `(.L_x_87) ;  /* 0x000000000004a947 */ /* 0x000ff00003800000 */
[----:B------:R0:W5:Y:S02]  /*3da0*/  LDG.E.LTC128B R35, desc[UR16][R12.64] ;  /* 0x000000100c237981 */ /* 0x000164000c1e1920 */
.L_x_87:
[----:B------:R-:W-:Y:S05]  /*3db0*/  BSYNC B1 ;  /* 0x0000000000017941 */ /* 0x000fea0003800000 */
.L_x_86:
[----:B------:R-:W-:Y:S05]  /*3dc0*/  @!P2 BRA `(.L_x_88) ;  /* 0x0000000800d4a947 */ /* 0x000fea0003800000 */
[----:B0-----:R-:W-:Y:S01]  /*3dd0*/  IADD3 R12, P1, R30, R19, RZ ;  /* 0x000000131e0c7210 */ /* 0x001fe20007f3e0ff */
[----:B-----5:R-:W-:-:S04]  /*3de0*/  FMUL R35, R35, R8 ;  /* 0x0000000823237220 */ /* 0x020fc80000400000 */
[----:B------:R-:W-:Y:S02]  /*3df0*/  IMAD.X R13, R31, 0x1, R15, P1 ;  /* 0x000000011f0d7824 */ /* 0x000fe400008e060f */
[----:B------:R-:W-:-:S05]  /*3e00*/  FFMA R35, R10, R7, R35 ;  /* 0x000000070a237223 */ /* 0x000fca0000000023 */
[----:B------:R0:W-:Y:S01]  /*3e10*/  STG.E desc[UR16][R12.64], R35 ;  /* 0x000000230c007986 */ /* 0x0001e2000c101910 */
[----:B------:R-:W-:Y:S05]  /*3e20*/  BRA `(.L_x_88) ;  /* 0x0000000800bc7947 */ /* 0x000fea0003800000 */
.L_x_29:
[----:B------:R-:W-:Y:S01]  /*3e30*/  ISETP.GT.AND P5, PT, R13, 0x1, PT ;  /* 0x000000010d00780c */ /* 0x000fe20003fa4270 */
[----:B------:R-:W-:Y:S01]  /*3e40*/  ULDC.64 UR6, c[0x0][0x6c0] ;  /* 0x0001b00000067ab9 */ /* 0x000fe20000000a00 */
[----:B------:R-:W-:Y:S01]  /*3e50*/  ISETP.GT.AND P1, PT, R9, 0x8, P1 ;  /* 0x000000080900780c */ /* 0x000fe20000f24270 */
[-C--:B--2---:R-:W-:Y:S01]  /*3e60*/  FMUL R23, R23, R7.reuse ;  /* 0x0000000717177220 */ /* 0x084fe20000400000 */
[----:B------:R-:W-:Y:S01]  /*3e70*/  LEA R24, P6, R92, UR6, 0x2 ;  /* 0x000000065c187c11 */ /* 0x000fe2000f8c10ff */
[-C--:B------:R-:W-:Y:S01]  /*3e80*/  FMUL R15, R100, R7.reuse ;  /* 0x00000007640f7220 */ /* 0x080fe20000400000 */
[----:B------:R-:W-:Y:S01]  /*3e90*/  ISETP.GT.AND P2, PT, R9, RZ, P5 ;  /* 0x000000ff0900720c */ /* 0x000fe20002f44270 */
[-C--:B------:R-:W-:Y:S01]  /*3ea0*/  FMUL R21, R21, R7.reuse ;  /* 0x0000000715157220 */ /* 0x080fe20000400000 */
[----:B------:R-:W-:Y:S01]  /*3eb0*/  LEA.HI.X R25, R92, UR7, R43, 0x2, P6 ;  /* 0x000000075c197c11 */ /* 0x000fe2000b0f142b */
[C---:B------:R-:W-:Y:S01]  /*3ec0*/  IMAD.SHL.U32 R39, R40.reuse, 0x20, RZ ;  /* 0x0000002028277824 */ /* 0x040fe200078e00ff */
[-C--:B------:R-:W-:Y:S01]  /*3ed0*/  LEA R26, P6, R40, R24.reuse, 0x2 ;  /* 0x00000018281a7211 */ /* 0x080fe200078c10ff */
[----:B------:R-:W-:Y:S01]  /*3ee0*/  FMUL R17, R98, R7 ;  /* 0x0000000762117220 */ /* 0x000fe20000400000 */
[----:B------:R-:W-:Y:S01]  /*3ef0*/  ISETP.GT.AND P5, PT, R9, 0x8, P5 ;  /* 0x000000080900780c */ /* 0x000fe20002fa4270 */
[----:B------:R-:W-:Y:S01]  /*3f00*/  @P4 STG.E desc[UR16][R24.64], R23 ;  /* 0x0000001718004986 */ /* 0x000fe2000c101910 */
[C-C-:B------:R-:W-:Y:S01]  /*3f10*/  LEA.HI.X R27, R40.reuse, R25, R41.reuse, 0x2, P6 ;  /* 0x00000019281b7211 */ /* 0x140fe200030f1429 */
[-C--:B------:R-:W-:Y:S01]  /*3f20*/  FMUL R19, R19, R7.reuse ;  /* 0x0000000713137220 */ /* 0x080fe20000400000 */
[----:B------:R-:W-:Y:S01]  /*3f30*/  ISETP.GT.AND P4, PT, R13, 0x8, PT ;  /* 0x000000080d00780c */ /* 0x000fe20003f84270 */
[-C--:B------:R-:W-:Y:S01]  /*3f40*/  FMUL R61, R61, R7.reuse ;  /* 0x000000073d3d7220 */ /* 0x080fe20000400000 */
[----:B------:R-:W-:Y:S01]  /*3f50*/  SHF.L.U64.HI R41, R40, 0x5, R41 ;  /* 0x0000000528297819 */ /* 0x000fe20000010229 */
[----:B------:R0:W-:Y:S01]  /*3f60*/  @P2 STG.E desc[UR16][R26.64], R15 ;  /* 0x0000000f1a002986 */ /* 0x0001e2000c101910 */
[----:B------:R-:W-:Y:S01]  /*3f70*/  ISETP.GT.AND P6, PT, R9, RZ, P4 ;  /* 0x000000ff0900720c */ /* 0x000fe200027c4270 */
[----:B------:R-:W-:Y:S01]  /*3f80*/  FMUL R37, R22, R7 ;  /* 0x0000000716257220 */ /* 0x000fe20000400000 */
[----:B------:R-:W-:Y:S01]  /*3f90*/  ISETP.GT.AND P2, PT, R13, 0x9, PT ;  /* 0x000000090d00780c */ /* 0x000fe20003f44270 */
[----:B------:R1:W-:Y:S01]  /*3fa0*/  @P1 STG.E desc[UR16][R24.64+0x20], R21 ;  /* 0x0000201518001986 */ /* 0x0003e2000c101910 */
[----:B------:R-:W-:-:S02]  /*3fb0*/  IADD3 R28, P1, R39, R24, RZ ;  /* 0x00000018271c7210 */ /* 0x000fc40007f3e0ff */
[----:B------:R-:W-:Y:S01]  /*3fc0*/  ISETP.GT.AND P4, PT, R9, 0x8, P4 ;  /* 0x000000080900780c */ /* 0x000fe20002784270 */
[----:B------:R2:W-:Y:S01]  /*3fd0*/  @P5 STG.E desc[UR16][R26.64+0x20], R17 ;  /* 0x000020111a005986 */ /* 0x0005e2000c101910 */
[----:B------:R-:W-:Y:S01]  /*3fe0*/  IADD3 R30, P5, R39, R26, RZ ;  /* 0x0000001a271e7210 */ /* 0x000fe20007fbe0ff */
[----:B------:R-:W-:Y:S01]  /*3ff0*/  IMAD.X R29, R41, 0x1, R25, P1 ;  /* 0x00000001291d7824 */ /* 0x000fe200008e0619 */
[C---:B------:R-:W-:Y:S01]  /*4000*/  ISETP.GT.AND P1, PT, R9.reuse, RZ, P2 ;  /* 0x000000ff0900720c */ /* 0x040fe20001724270 */
[-C--:B0-----:R-:W-:Y:S01]  /*4010*/  FMUL R15, R96, R7.reuse ;  /* 0x00000007600f7220 */ /* 0x081fe20000400000 */
[----:B------:R-:W-:Y:S01]  /*4020*/  ISETP.GT.AND P2, PT, R9, 0x8, P2 ;  /* 0x000000080900780c */ /* 0x000fe20001744270 */
[----:B------:R-:W-:Y:S01]  /*4030*/  IMAD.X R31, R41, 0x1, R27, P5 ;  /* 0x00000001291f7824 */ /* 0x000fe200028e061b */
[----:B------:R0:W-:Y:S01]  /*4040*/  @P6 STG.E desc[UR16][R28.64], R19 ;  /* 0x000000131c006986 */ /* 0x0001e2000c101910 */
[----:B------:R-:W-:Y:S01]  /*4050*/  IADD3 R43, P6, R39, 0x20, RZ ;  /* 0x00000020272b7810 */ /* 0x000fe20007fde0ff */
[----:B-1----:R-:W-:-:S03]  /*4060*/  FMUL R21, R84, R7 ;  /* 0x0000000754157220 */ /* 0x002fc60000400000 */
[----:B------:R-:W-:Y:S01]  /*4070*/  IADD3 R24, P5, R43, R24, RZ ;  /* 0x000000182b187210 */ /* 0x000fe20007fbe0ff */
[----:B------:R-:W-:Y:S02]  /*4080*/  IMAD.X R45, RZ, RZ, R41, P6 ;  /* 0x000000ffff2d7224 */ /* 0x000fe400030e0629 */
[-C--:B--2---:R-:W-:Y:S01]  /*4090*/  FMUL R17, R94, R7.reuse ;  /* 0x000000075e117220 */ /* 0x084fe20000400000 */
[----:B------:R-:W-:Y:S01]  /*40a0*/  IADD3 R32, P6, R39, R28, RZ ;  /* 0x0000001c27207210 */ /* 0x000fe20007fde0ff */
[----:B------:R1:W-:Y:S01]  /*40b0*/  @P1 STG.E desc[UR16][R30.64], R15 ;  /* 0x0000000f1e001986 */ /* 0x0003e2000c101910 */
[----:B------:R-:W-:Y:S01]  /*40c0*/  IMAD.X R25, R45, 0x1, R25, P5 ;  /* 0x000000012d197824 */ /* 0x000fe200028e0619 */
[----:B------:R-:W-:Y:S01]  /*40d0*/  IADD3 R26, P5, R43, R26, RZ ;  /* 0x0000001a2b1a7210 */ /* 0x000fe20007fbe0ff */
[----:B0-----:R-:W-:Y:S01]  /*40e0*/  FMUL R19, R88, R7 ;  /* 0x0000000758137220 */ /* 0x001fe20000400000 */
[----:B------:R-:W-:Y:S01]  /*40f0*/  ISETP.GT.AND P1, PT, R13, 0x10, PT ;  /* 0x000000100d00780c */ /* 0x000fe20003f24270 */
[----:B------:R-:W-:Y:S01]  /*4100*/  IMAD.X R33, R41, 0x1, R29, P6 ;  /* 0x0000000129217824 */ /* 0x000fe200030e061d */
[----:B------:R0:W-:Y:S01]  /*4110*/  @P4 STG.E desc[UR16][R24.64], R61 ;  /* 0x0000003d18004986 */ /* 0x0001e2000c101910 */
[----:B------:R-:W-:Y:S01]  /*4120*/  IMAD.X R27, R45, 0x1, R27, P5 ;  /* 0x000000012d1b7824 */ /* 0x000fe200028e061b */
[----:B------:R-:W-:-:S02]  /*4130*/  ISETP.GT.AND P5, PT, R9, RZ, P1 ;  /* 0x000000ff0900720c */ /* 0x000fc40000fa4270 */
[----:B------:R-:W-:Y:S02]  /*4140*/  ISETP.GT.AND P4, PT, R13, 0x11, PT ;  /* 0x000000110d00780c */ /* 0x000fe40003f84270 */
[----:B------:R2:W-:Y:S01]  /*4150*/  @P2 STG.E desc[UR16][R26.64], R17 ;  /* 0x000000111a002986 */ /* 0x0005e2000c101910 */
[----:B-1----:R-:W-:Y:S01]  /*4160*/  FMUL R15, R90, R7 ;  /* 0x000000075a0f7220 */ /* 0x002fe20000400000 */
[----:B------:R-:W-:Y:S02]  /*4170*/  ISETP.GT.AND P2, PT, R9, RZ, P4 ;  /* 0x000000ff0900720c */ /* 0x000fe40002744270 */
[----:B------:R-:W-:Y:S02]  /*4180*/  IADD3 R34, P6, R39, R30, RZ ;  /* 0x0000001e27227210 */ /* 0x000fe40007fde0ff */
[C---:B------:R-:W-:Y:S02]  /*4190*/  ISETP.GT.AND P1, PT, R9.reuse, 0x8, P1 ;  /* 0x000000080900780c */ /* 0x040fe40000f24270 */
[----:B------:R-:W-:Y:S01]  /*41a0*/  ISETP.GT.AND P4, PT, R9, 0x8, P4 ;  /* 0x000000080900780c */ /* 0x000fe20002784270 */
[----:B------:R1:W-:Y:S01]  /*41b0*/  @P5 STG.E desc[UR16][R32.64], R15 ;  /* 0x0000000f20005986 */ /* 0x0003e2000c101910 */
[----:B0-----:R-:W-:Y:S01]  /*41c0*/  IADD3 R24, P5, R43, R28, RZ ;  /* 0x0000001c2b187210 */ /* 0x001fe20007fbe0ff */
[----:B------:R-:W-:-:S02]  /*41d0*/  IMAD.X R35, R41, 0x1, R31, P6 ;  /* 0x0000000129237824 */ /* 0x000fc400030e061f */
[-C--:B--2---:R-:W-:Y:S01]  /*41e0*/  FMUL R17, R86, R7.reuse ;  /* 0x0000000756117220 */ /* 0x084fe20000400000 */
[----:B------:R-:W-:Y:S01]  /*41f0*/  IADD3 R28, P6, R39, R32, RZ ;  /* 0x00000020271c7210 */ /* 0x000fe20007fde0ff */
[----:B------:R-:W-:Y:S01]  /*4200*/  IMAD.X R25, R45, 0x1, R29, P5 ;  /* 0x000000012d197824 */ /* 0x000fe200028e061d */
[----:B------:R-:W-:Y:S01]  /*4210*/  IADD3 R26, P5, R43, R30, RZ ;  /* 0x0000001e2b1a7210 */ /* 0x000fe20007fbe0ff */
[----:B------:R0:W-:Y:S01]  /*4220*/  @P2 STG.E desc[UR16][R34.64], R19 ;  /* 0x0000001322002986 */ /* 0x0001e2000c101910 */
[----:B------:R-:W-:Y:S01]  /*4230*/  ISETP.GT.AND P2, PT, R13, 0x18, PT ;  /* 0x000000180d00780c */ /* 0x000fe20003f44270 */
[----:B------:R-:W-:Y:S01]  /*4240*/  IMAD.X R29, R41, 0x1, R33, P6 ;  /* 0x00000001291d7824 */ /* 0x000fe200030e0621 */
[----:B------:R-:W-:Y:S01]  /*4250*/  IADD3 R30, P6, R39, R34, RZ ;  /* 0x00000022271e7210 */ /* 0x000fe20007fde0ff */
[----:B------:R-:W-:Y:S01]  /*4260*/  IMAD.X R27, R45, 0x1, R31, P5 ;  /* 0x000000012d1b7824 */ /* 0x000fe200028e061f */
[----:B------:R-:W-:Y:S01]  /*4270*/  ISETP.GT.AND P5, PT, R9, RZ, P2 ;  /* 0x000000ff0900720c */ /* 0x000fe200017a4270 */
[----:B------:R2:W-:Y:S01]  /*4280*/  @P1 STG.E desc[UR16][R24.64], R17 ;  /* 0x0000001118001986 */ /* 0x0005e2000c101910 */
[----:B------:R-:W-:Y:S01]  /*4290*/  ISETP.GT.AND P1, PT, R13, 0x19, PT ;  /* 0x000000190d00780c */ /* 0x000fe20003f24270 */
[-C--:B-1----:R-:W-:Y:S01]  /*42a0*/  FMUL R15, R82, R7.reuse ;  /* 0x00000007520f7220 */ /* 0x082fe20000400000 */
[C---:B------:R-:W-:Y:S01]  /*42b0*/  ISETP.GT.AND P2, PT, R9.reuse, 0x8, P2 ;  /* 0x000000080900780c */ /* 0x040fe20001744270 */
[----:B------:R1:W-:Y:S01]  /*42c0*/  @P4 STG.E desc[UR16][R26.64], R21 ;  /* 0x000000151a004986 */ /* 0x0003e2000c101910 */
[----:B------:R-:W-:Y:S01]  /*42d0*/  ISETP.GT.AND P4, PT, R9, RZ, P1 ;  /* 0x000000ff0900720c */ /* 0x000fe20000f84270 */
[----:B0-----:R-:W-:Y:S01]  /*42e0*/  FMUL R19, R78, R7 ;  /* 0x000000074e137220 */ /* 0x001fe20000400000 */
[----:B------:R-:W-:Y:S01]  /*42f0*/  IMAD.X R31, R41, 0x1, R35, P6 ;  /* 0x00000001291f7824 */ /* 0x000fe200030e0623 */
[----:B------:R-:W-:-:S04]  /*4300*/  ISETP.GT.AND P1, PT, R9, 0x8, P1 ;  /* 0x000000080900780c */ /* 0x000fc80000f24270 */
[----:B------:R0:W-:Y:S01]  /*4310*/  @P5 STG.E desc[UR16][R28.64], R15 ;  /* 0x0000000f1c005986 */ /* 0x0001e2000c101910 */
[----:B--2---:R-:W-:Y:S01]  /*4320*/  IADD3 R24, P5, R43, R32, RZ ;  /* 0x000000202b187210 */ /* 0x004fe20007fbe0ff */
[-C--:B------:R-:W-:Y:S01]  /*4330*/  FMUL R17, R76, R7.reuse ;  /* 0x000000074c117220 */ /* 0x080fe20000400000 */
[----:B------:R-:W-:Y:S01]  /*4340*/  IADD3 R32, P6, R39, R28, RZ ;  /* 0x0000001c27207210 */ /* 0x000fe20007fde0ff */
[-C--:B-1----:R-:W-:Y:S02]  /*4350*/  FMUL R21, R74, R7.reuse ;  /* 0x000000074a157220 */ /* 0x082fe40000400000 */
        /* <DEDUP_REMOVED lines=10> */
[-C--:B0-----:R-:W-:Y:S01]  /*4400*/  FMUL R15, R72, R7.reuse ;  /* 0x00000007480f7220 */ /* 0x081fe20000400000 */
[C---:B------:R-:W-:Y:S01]  /*4410*/  ISETP.GT.AND P4, PT, R9.reuse, 0x8, P4 ;  /* 0x000000080900780c */ /* 0x040fe20002784270 */
[----:B------:R0:W-:Y:S01]  /*4420*/  @P1 STG.E desc[UR16][R26.64], R21 ;  /* 0x000000151a001986 */ /* 0x0001e2000c101910 */
[----:B------:R-:W-:Y:S01]  /*4430*/  ISETP.GT.AND P1, PT, R9, RZ, P2 ;  /* 0x000000ff0900720c */ /* 0x000fe20001724270 */
[----:B-1----:R-:W-:Y:S01]  /*4440*/  FMUL R19, R70, R7 ;  /* 0x0000000746137220 */ /* 0x002fe20000400000 */
[----:B------:R-:W-:Y:S01]  /*4450*/  IMAD.X R35, R41, 0x1, R31, P6 ;  /* 0x0000000129237824 */ /* 0x000fe200030e061f */
[----:B------:R-:W-:-:S04]  /*4460*/  ISETP.GT.AND P2, PT, R9, 0x8, P2 ;  /* 0x000000080900780c */ /* 0x000fc80001744270 */
[----:B------:R1:W-:Y:S01]  /*4470*/  @P5 STG.E desc[UR16][R32.64], R15 ;  /* 0x0000000f20005986 */ /* 0x0003e2000c101910 */
[----:B--2---:R-:W-:Y:S01]  /*4480*/  IADD3 R24, P5, R43, R28, RZ ;  /* 0x0000001c2b187210 */ /* 0x004fe20007fbe0ff */
[-C--:B------:R-:W-:Y:S01]  /*4490*/  FMUL R17, R68, R7.reuse ;  /* 0x0000000744117220 */ /* 0x080fe20000400000 */
[----:B------:R-:W-:Y:S01]  /*44a0*/  IADD3 R28, P6, R39, R32, RZ ;  /* 0x00000020271c7210 */ /* 0x000fe20007fde0ff */
[-C--:B0-----:R-:W-:Y:S02]  /*44b0*/  FMUL R21, R66, R7.reuse ;  /* 0x0000000742157220 */ /* 0x081fe40000400000 */
        /* <DEDUP_REMOVED lines=24> */
[----:B------:R-:W-:Y:S01]  /*4640*/  @P2 STG.E desc[UR16][R30.64], R19 ;  /* 0x000000131e002986 */ /* 0x000fe2000c101910 */
[----:B------:R-:W-:Y:S01]  /*4650*/  ISETP.GT.AND P2, PT, R13, 0x30, PT ;  /* 0x000000300d00780c */ /* 0x000fe20003f44270 */
[----:B------:R-:W-:Y:S01]  /*4660*/  IMAD.X R33, R41, 0x1, R29, P6 ;  /* 0x0000000129217824 */ /* 0x000fe200030e061d */
[----:B------:R-:W-:Y:S01]  /*4670*/  IADD3 R34, P6, R39, R30, RZ ;  /* 0x0000001e27227210 */ /* 0x000fe20007fde0ff */
[----:B------:R-:W-:Y:S01]  /*4680*/  IMAD.X R27, R45, 0x1, R35, P5 ;  /* 0x000000012d1b7824 */ /* 0x000fe200028e0623 */
[----:B------:R-:W-:Y:S01]  /*4690*/  ISETP.GT.AND P5, PT, R9, RZ, P2 ;  /* 0x000000ff0900720c */ /* 0x000fe200017a4270 */
[----:B------:R1:W-:Y:S01]  /*46a0*/  @P1 STG.E desc[UR16][R24.64], R17 ;  /* 0x0000001118001986 */ /* 0x0003e2000c101910 */
[----:B------:R-:W-:Y:S01]  /*46b0*/  ISETP.GT.AND P1, PT, R13, 0x31, PT ;  /* 0x000000310d00780c */ /* 0x000fe20003f24270 */
[----:B0-----:R-:W-:Y:S01]  /*46c0*/  FMUL R15, R56, R7 ;  /* 0x00000007380f7220 */ /* 0x001fe20000400000 */
[C---:B------:R-:W-:Y:S01]  /*46d0*/  ISETP.GT.AND P2, PT, R9.reuse, 0x8, P2 ;  /* 0x000000080900780c */ /* 0x040fe20001744270 */
[----:B------:R0:W-:Y:S01]  /*46e0*/  @P4 STG.E desc[UR16][R26.64], R21 ;  /* 0x000000151a004986 */ /* 0x0001e2000c101910 */
[----:B------:R-:W-:Y:S01]  /*46f0*/  ISETP.GT.AND P4, PT, R9, RZ, P1 ;  /* 0x000000ff0900720c */ /* 0x000fe20000f84270 */
[----:B------:R-:W-:-:S06]  /*4700*/  IMAD.X R35, R41, 0x1, R31, P6 ;  /* 0x0000000129237824 */ /* 0x000fcc00030e061f */
[----:B------:R2:W-:Y:S01]  /*4710*/  @P5 STG.E desc[UR16][R32.64], R15 ;  /* 0x0000000f20005986 */ /* 0x0005e2000c101910 */
[----:B------:R-:W-:Y:S01]  /*4720*/  ISETP.GT.AND P5, PT, R9, 0x8, P1 ;  /* 0x000000080900780c */ /* 0x000fe20000fa4270 */
[----:B-1----:R-:W-:Y:S01]  /*4730*/  FMUL R17, R20, R7 ;  /* 0x0000000714117220 */ /* 0x002fe20000400000 */
[----:B------:R-:W-:-:S03]  /*4740*/  IADD3 R22, P1, R43, R28, RZ ;  /* 0x0000001c2b167210 */ /* 0x000fc60007f3e0ff */
[----:B------:R-:W-:Y:S01]  /*4750*/  @P4 STG.E desc[UR16][R34.64], R37 ;  /* 0x0000002522004986 */ /* 0x000fe2000c101910 */
[----:B------:R-:W-:Y:S01]  /*4760*/  IADD3 R24, P4, R43, R30, RZ ;  /* 0x0000001e2b187210 */ /* 0x000fe20007f9e0ff */
[----:B------:R-:W-:Y:S02]  /*4770*/  IMAD.X R23, R45, 0x1, R29, P1 ;  /* 0x000000012d177824 */ /* 0x000fe400008e061d */
[-C--:B------:R-:W-:Y:S01]  /*4780*/  FMUL R29, R18, R7.reuse ;  /* 0x00000007121d7220 */ /* 0x080fe20000400000 */
[-C--:B------:R-:W-:Y:S01]  /*4790*/  IADD3 R18, P6, R39, R32.reuse, RZ ;  /* 0x0000002027127210 */ /* 0x080fe20007fde0ff */
[----:B------:R-:W-:Y:S01]  /*47a0*/  IMAD.X R25, R45, 0x1, R31, P4 ;  /* 0x000000012d197824 */ /* 0x000fe200020e061f */
[----:B------:R1:W-:Y:S01]  /*47b0*/  @P2 STG.E desc[UR16][R22.64], R17 ;  /* 0x0000001116002986 */ /* 0x0003e2000c101910 */
[----:B0-----:R-:W-:Y:S02]  /*47c0*/  IADD3 R26, P2, R43, R32, RZ ;  /* 0x000000202b1a7210 */ /* 0x001fe40007f5e0ff */
[--C-:B------:R-:W-:Y:S01]  /*47d0*/  IMAD.X R19, R41, 0x1, R33.reuse, P6 ;  /* 0x0000000129137824 */ /* 0x100fe200030e0621 */
[C---:B------:R-:W-:Y:S01]  /*47e0*/  ISETP.GT.AND P1, PT, R13.reuse, 0x38, PT ;  /* 0x000000380d00780c */ /* 0x040fe20003f24270 */
[----:B------:R0:W-:Y:S01]  /*47f0*/  @P5 STG.E desc[UR16][R24.64], R29 ;  /* 0x0000001d18005986 */ /* 0x0001e2000c101910 */
[----:B------:R-:W-:Y:S01]  /*4800*/  ISETP.GT.AND P4, PT, R13, 0x39, PT ;  /* 0x000000390d00780c */ /* 0x000fe20003f84270 */
[----:B------:R-:W-:Y:S01]  /*4810*/  IMAD.X R27, R45, 0x1, R33, P2 ;  /* 0x000000012d1b7824 */ /* 0x000fe200010e0621 */
[----:B------:R-:W-:Y:S01]  /*4820*/  ISETP.GT.AND P5, PT, R9, RZ, P1 ;  /* 0x000000ff0900720c */ /* 0x000fe20000fa4270 */
[-C--:B------:R-:W-:Y:S01]  /*4830*/  FMUL R13, R14, R7.reuse ;  /* 0x000000070e0d7220 */ /* 0x080fe20000400000 */
[-C--:B------:R-:W-:Y:S01]  /*4840*/  IADD3 R20, P6, R39, R34.reuse, RZ ;  /* 0x0000002227147210 */ /* 0x080fe20007fde0ff */
[-C--:B--2---:R-:W-:Y:S01]  /*4850*/  FMUL R15, R12, R7.reuse ;  /* 0x000000070c0f7220 */ /* 0x084fe20000400000 */
[C---:B------:R-:W-:Y:S01]  /*4860*/  ISETP.GT.AND P2, PT, R9.reuse, RZ, P4 ;  /* 0x000000ff0900720c */ /* 0x040fe20002744270 */
[-C--:B-1----:R-:W-:Y:S01]  /*4870*/  FMUL R17, R10, R7.reuse ;  /* 0x000000070a117220 */ /* 0x082fe20000400000 */
[----:B------:R-:W-:Y:S01]  /*4880*/  ISETP.GT.AND P1, PT, R9, 0x8, P1 ;  /* 0x000000080900780c */ /* 0x000fe20000f24270 */
[----:B------:R-:W-:Y:S01]  /*4890*/  IMAD.X R21, R41, 0x1, R35, P6 ;  /* 0x0000000129157824 */ /* 0x000fe200030e0623 */
[----:B------:R-:W-:Y:S01]  /*48a0*/  ISETP.GT.AND P4, PT, R9, 0x8, P4 ;  /* 0x000000080900780c */ /* 0x000fe20002784270 */
[----:B------:R-:W-:Y:S01]  /*48b0*/  FMUL R9, R16, R7 ;  /* 0x0000000710097220 */ /* 0x000fe20000400000 */
[----:B------:R-:W-:-:S04]  /*48c0*/  IADD3 R22, P6, R43, R34, RZ ;  /* 0x000000222b167210 */ /* 0x000fc80007fde0ff */
[----:B------:R0:W-:Y:S01]  /*48d0*/  @P5 STG.E desc[UR16][R18.64], R9 ;  /* 0x0000000912005986 */ /* 0x0001e2000c101910 */
[----:B------:R-:W-:-:S03]  /*48e0*/  IMAD.X R23, R45, 0x1, R35, P6 ;  /* 0x000000012d177824 */ /* 0x000fc600030e0623 */
[----:B------:R0:W-:Y:S04]  /*48f0*/  @P2 STG.E desc[UR16][R20.64], R13 ;  /* 0x0000000d14002986 */ /* 0x0001e8000c101910 */
[----:B------:R0:W-:Y:S04]  /*4900*/  @P1 STG.E desc[UR16][R26.64], R15 ;  /* 0x0000000f1a001986 */ /* 0x0001e8000c101910 */
[----:B------:R0:W-:Y:S02]  /*4910*/  @P4 STG.E desc[UR16][R22.64], R17 ;  /* 0x0000001116004986 */ /* 0x0001e4000c101910 */
.L_x_88:
[----:B------:R-:W-:Y:S05]  /*4920*/  BSYNC B0 ;  /* 0x0000000000007941 */ /* 0x000fea0003800000 */
.L_x_28:
[----:B------:R-:W-:Y:S01]  /*4930*/  ULDC UR6, c[0x0][0xc] ;  /* 0x0000030000067ab9 */ /* 0x000fe20000000800 */
[----:B------:R-:W-:Y:S01]  /*4940*/  ULDC UR7, c[0x0][0x10] ;  /* 0x0000040000077ab9 */ /* 0x000fe20000000800 */
[----:B0-----:R-:W0:Y:S01]  /*4950*/  LDC R9, c[0x0][0x14] ;  /* 0x00000500ff097b82 */ /* 0x001e220000000800 */
[----:B------:R-:W-:Y:S01]  /*4960*/  UIMAD.WIDE.U32 UR6, UR6, UR7, URZ ;  /* 0x00000007060672a5 */ /* 0x000fe2000f8e003f */
[----:B-1----:R-:W-:Y:S02]  /*4970*/  IMAD.MOV.U32 R17, RZ, RZ, -0x1 ;  /* 0xffffffffff117424 */ /* 0x002fe400078e00ff */
[----:B------:R-:W-:-:S03]  /*4980*/  IMAD.MOV.U32 R15, RZ, RZ, -0x1 ;  /* 0xffffffffff0f7424 */ /* 0x000fc600078e00ff */
[----:B0-----:R-:W-:-:S04]  /*4990*/  IMAD.WIDE.U32 R4, R9, UR6, R4 ;  /* 0x0000000609047c25 */ /* 0x001fc8000f8e0004 */
[----:B------:R-:W-:Y:S01]  /*49a0*/  IMAD R9, R9, UR7, RZ ;  /* 0x0000000709097c24 */ /* 0x000fe2000f8e02ff */
[----:B------:R-:W-:Y:S02]  /*49b0*/  ULDC.64 UR6, c[0x0][0x750] ;  /* 0x0001d40000067ab9 */ /* 0x000fe40000000a00 */
[----:B------:R-:W-:Y:S01]  /*49c0*/  ISETP.GE.U32.AND P1, PT, R4, UR6, PT ;  /* 0x0000000604007c0c */ /* 0x000fe2000bf26070 */
[--C-:B------:R-:W-:Y:S01]  /*49d0*/  IMAD.IADD R5, R5, 0x1, R9.reuse ;  /* 0x0000000105057824 */ /* 0x100fe200078e0209 */
[----:B------:R-:W-:-:S04]  /*49e0*/  PRMT R9, RZ, 0x7610, R9 ;  /* 0x00007610ff097816 */ /* 0x000fc80000000009 */
[----:B------:R-:W-:-:S13]  /*49f0*/  ISETP.GE.U32.AND.EX P1, PT, R5, UR7, PT, P1 ;  /* 0x0000000705007c0c */ /* 0x000fda000bf26110 */
[----:B------:R-:W-:Y:S05]  /*4a00*/  @P1 BRA `(.L_x_89) ;  /* 0x0000000400641947 */ /* 0x000fea0003800000 */
[----:B------:R-:W0:Y:S01]  /*4a10*/  S2R R22, SR_CTAID.X ;  /* 0x0000000000167919 */ /* 0x000e220000002500 */
[----:B------:R-:W1:Y:S01]  /*4a20*/  LDC.64 R16, c[0x0][0x728] ;  /* 0x0001ca00ff107b82 */ /* 0x000e620000000a00 */
[----:B------:R-:W-:Y:S01]  /*4a30*/  ULDC UR6, c[0x0][0x150] ;  /* 0x0000540000067ab9 */ /* 0x000fe20000000800 */
[----:B------:R-:W-:Y:S01]  /*4a40*/  IMAD.MOV.U32 R14, RZ, RZ, R4 ;  /* 0x000000ffff0e7224 */ /* 0x000fe200078e0004 */
[----:B--2---:R-:W2:Y:S01]  /*4a50*/  S2R R24, SR_CTAID.Y ;  /* 0x0000000000187919 */ /* 0x004ea20000002600 */
[----:B------:R-:W-:-:S04]  /*4a60*/  IMAD.MOV.U32 R15, RZ, RZ, R5 ;  /* 0x000000ffff0f7224 */ /* 0x000fc800078e0005 */
[----:B------:R-:W2:Y:S08]  /*4a70*/  LDC R25, c[0x0][0x144] ;  /* 0x00005100ff197b82 */ /* 0x000eb00000000800 */
[----:B------:R-:W2:Y:S08]  /*4a80*/  LDC R18, c[0x0][0x730] ;  /* 0x0001cc00ff127b82 */ /* 0x000eb00000000800 */
[----:B----4-:R-:W4:Y:S01]  /*4a90*/  LDC.64 R20, c[0x0][0x720] ;  /* 0x0001c800ff147b82 */ /* 0x010f220000000a00 */
[----:B-1----:R-:W-:-:S04]  /*4aa0*/  ISETP.NE.U32.AND P1, PT, R16, RZ, PT ;  /* 0x000000ff1000720c */ /* 0x002fc80003f25070 */
[----:B------:R-:W-:Y:S02]  /*4ab0*/  ISETP.NE.AND.EX P1, PT, R17, RZ, PT, P1 ;  /* 0x000000ff1100720c */ /* 0x000fe40003f25310 */
[----:B0-----:R-:W-:-:S05]  /*4ac0*/  I2FP.F32.U32 R9, R22 ;  /* 0x0000001600097245 */ /* 0x001fca0000201000 */
[----:B------:R-:W-:-:S04]  /*4ad0*/  FMUL R9, R9, UR6 ;  /* 0x0000000609097c20 */ /* 0x000fc80008400000 */
[----:B------:R0:W1:Y:S02]  /*4ae0*/  F2I.U32.TRUNC.NTZ R23, R9 ;  /* 0x0000000900177305 */ /* 0x000064000020f000 */
[----:B--2---:R-:W-:Y:S05]  /*4af0*/  @!P1 BRA `(.L_x_90) ;  /* 0x0000000000289947 */ /* 0x004fea0003800000 */
[----:B0-----:R-:W0:Y:S02]  /*4b00*/  LDC R9, c[0x0][0x734] ;  /* 0x0001cd00ff097b82 */ /* 0x001e240000000800 */
        /* <DEDUP_REMOVED lines=9> */
.L_x_90:
[-CC-:B------:R-:W-:Y:S01]  /*4ba0*/  SHF.R.U64 R19, R14, R18.reuse, R15.reuse ;  /* 0x000000120e137219 */ /* 0x180fe2000000120f */
[----:B------:R-:W2:Y:S01]  /*4bb0*/  LDC.64 R32, c[0x0][0x740] ;  /* 0x0001d000ff207b82 */ /* 0x000ea20000000a00 */
[----:B0-----:R-:W-:Y:S01]  /*4bc0*/  SHF.R.U32.HI R9, RZ, R18, R15 ;  /* 0x00000012ff097219 */ /* 0x001fe2000001160f */
[----:B-1----:R-:W-:Y:S01]  /*4bd0*/  IMAD.MOV R23, RZ, RZ, -R23 ;  /* 0x000000ffff177224 */ /* 0x002fe200078e0a17 */
[----:B------:R-:W-:Y:S01]  /*4be0*/  IADD3 R13, P1, RZ, -R19, RZ ;  /* 0x80000013ff0d7210 */ /* 0x000fe20007f3e0ff */
[----:B------:R-:W-:Y:S02]  /*4bf0*/  ULDC UR6, c[0x0][0x154] ;  /* 0x0000550000067ab9 */ /* 0x000fe40000000800 */
[----:B---3--:R-:W-:Y:S02]  /*4c00*/  IMAD R28, R25, R23, R22 ;  /* 0x00000017191c7224 */ /* 0x008fe400078e0216 */
[----:B------:R-:W0:Y:S01]  /*4c10*/  LDC R14, c[0x0][0x718] ;  /* 0x0001c600ff0e7b82 */ /* 0x000e220000000800 */
[----:B------:R-:W-:-:S02]  /*4c20*/  IMAD.X R9, RZ, RZ, ~R9, P1 ;  /* 0x000000ffff097224 */ /* 0x000fc400008e0e09 */
[----:B----4-:R-:W-:-:S04]  /*4c30*/  IMAD.WIDE.U32 R10, R13, R20, R4 ;  /* 0x000000140d0a7225 */ /* 0x010fc800078e0004 */
[----:B------:R-:W-:Y:S01]  /*4c40*/  IMAD R12, R9, R20, RZ ;  /* 0x00000014090c7224 */ /* 0x000fe200078e02ff */
[----:B------:R-:W1:Y:S03]  /*4c50*/  LDC R26, c[0x0][0x708] ;  /* 0x0001c200ff1a7b82 */ /* 0x000e660000000800 */
[----:B------:R-:W-:Y:S02]  /*4c60*/  IMAD R9, R13, R21, R12 ;  /* 0x000000150d097224 */ /* 0x000fe400078e020c */
[----:B------:R-:W-:Y:S02]  /*4c70*/  IMAD.MOV.U32 R13, RZ, RZ, 0x1 ;  /* 0x00000001ff0d7424 */ /* 0x000fe400078e00ff */
[----:B------:R-:W-:Y:S01]  /*4c80*/  IMAD.IADD R9, R11, 0x1, R9 ;  /* 0x000000010b097824 */ /* 0x000fe200078e0209 */
[----:B------:R-:W3:Y:S01]  /*4c90*/  LDC R30, c[0x0][0x758] ;  /* 0x0001d600ff1e7b82 */ /* 0x000ee20000000800 */
[----:B------:R-:W-:-:S02]  /*4ca0*/  I2FP.F32.U32 R11, R24 ;  /* 0x00000018000b7245 */ /* 0x000fc40000201000 */
[----:B--2---:R-:W-:-:S03]  /*4cb0*/  ISETP.NE.U32.AND P1, PT, R32, RZ, PT ;  /* 0x000000ff2000720c */ /* 0x004fc60003f25070 */
[----:B------:R-:W-:Y:S01]  /*4cc0*/  FMUL R12, R11, UR6 ;  /* 0x000000060b0c7c20 */ /* 0x000fe20008400000 */
[----:B------:R-:W-:Y:S01]  /*4cd0*/  ISETP.NE.AND.EX P1, PT, R33, RZ, PT, P1 ;  /* 0x000000ff2100720c */ /* 0x000fe20003f25310 */
[----:B------:R-:W2:Y:S01]  /*4ce0*/  LDC R23, c[0x0][0x148] ;  /* 0x00005200ff177b82 */ /* 0x000ea20000000800 */
[-CC-:B0-----:R-:W-:Y:S01]  /*4cf0*/  SHF.R.U64 R18, R10, R14.reuse, R9.reuse ;  /* 0x0000000e0a127219 */ /* 0x181fe20000001209 */
[----:B------:R0:W4:Y:S01]  /*4d00*/  F2I.U32.TRUNC.NTZ R20, R12 ;  /* 0x0000000c00147305 */ /* 0x000122000020f000 */
[----:B------:R-:W-:Y:S01]  /*4d10*/  SHF.R.U32.HI R9, RZ, R14, R9 ;  /* 0x0000000eff097219 */ /* 0x000fe20000011609 */
[----:B------:R-:W-:-:S04]  /*4d20*/  IMAD.MOV.U32 R11, RZ, RZ, -0x1 ;  /* 0xffffffffff0b7424 */ /* 0x000fc800078e00ff */
[----:B------:R-:W0:Y:S01]  /*4d30*/  LDC R22, c[0x0][0x700] ;  /* 0x0001c000ff167b82 */ /* 0x000e220000000800 */
[-CC-:B-1----:R-:W-:Y:S02]  /*4d40*/  SHF.R.U64 R16, R18, R26.reuse, R9.reuse ;  /* 0x0000001a12107219 */ /* 0x182fe40000001209 */
[----:B------:R-:W-:-:S05]  /*4d50*/  SHF.R.U32.HI R9, RZ, R26, R9 ;  /* 0x0000001aff097219 */ /* 0x000fca0000011609 */
[----:B------:R-:W1:Y:S01]  /*4d60*/  LDC R27, c[0x0][0x748] ;  /* 0x0001d200ff1b7b82 */ /* 0x000e620000000800 */
[-C--:B---3--:R-:W-:Y:S02]  /*4d70*/  SHF.L.U32 R10, R11, R30.reuse, RZ ;  /* 0x0000001e0b0a7219 */ /* 0x088fe400000006ff */
[-CC-:B------:R-:W-:Y:S02]  /*4d80*/  SHF.R.U64 R21, R16, R30.reuse, R9.reuse ;  /* 0x0000001e10157219 */ /* 0x180fe40000001209 */
[----:B------:R-:W-:Y:S02]  /*4d90*/  SHF.R.U32.HI R11, RZ, R30, R9 ;  /* 0x0000001eff0b7219 */ /* 0x000fe40000011609 */
[----:B------:R-:W-:Y:S01]  /*4da0*/  LOP3.LUT R25, RZ, R10, RZ, 0x33, !PT ;  /* 0x0000000aff197212 */ /* 0x000fe200078e33ff */
[----:B------:R-:W3:Y:S01]  /*4db0*/  LDC R29, c[0x0][0x738] ;  /* 0x0001ce00ff1d7b82 */ /* 0x000ee20000000800 */
[----:B------:R-:W-:Y:S01]  /*4dc0*/  SHF.L.U32 R30, R13, R30, RZ ;  /* 0x0000001e0d1e7219 */ /* 0x000fe200000006ff */
[----:B------:R-:W-:-:S06]  /*4dd0*/  IMAD.MOV.U32 R10, RZ, RZ, R21 ;  /* 0x000000ffff0a7224 */ /* 0x000fcc00078e0015 */
[----:B------:R-:W0:Y:S01]  /*4de0*/  LDC R31, c[0x0][0x710] ;  /* 0x0001c400ff1f7b82 */ /* 0x000e220000000800 */
[----:B----4-:R-:W-:Y:S05]  /*4df0*/  @!P1 BRA `(.L_x_91) ;  /* 0x0000000000289947 */ /* 0x010fea0003800000 */
[----:B------:R-:W4:Y:S02]  /*4e00*/  LDC R10, c[0x0][0x74c] ;  /* 0x0001d300ff0a7b82 */ /* 0x000f240000000800 */
[----:B----4-:R-:W-:-:S05]  /*4e10*/  IADD3 R9, P1, R21, R10, RZ ;  /* 0x0000000a15097210 */ /* 0x010fca0007f3e0ff */
[----:B------:R-:W-:-:S04]  /*4e20*/  IMAD.X R17, RZ, RZ, R11, P1 ;  /* 0x000000ffff117224 */ /* 0x000fc800008e060b */
[----:B------:R-:W-:-:S04]  /*4e30*/  IMAD.WIDE.U32 R10, R17, R32, RZ ;  /* 0x00000020110a7225 */ /* 0x000fc800078e00ff */
[----:B0-----:R-:W-:-:S04]  /*4e40*/  IMAD.WIDE.U32 R12, P1, R9, R33, R10 ;  /* 0x00000021090c7225 */ /* 0x001fc8000782000a */
[----:B------:R-:W-:-:S04]  /*4e50*/  IMAD.WIDE.U32 R10, R9, R32, RZ ;  /* 0x00000020090a7225 */ /* 0x000fc800078e00ff */
[----:B------:R-:W-:Y:S01]  /*4e60*/  IMAD.X R15, RZ, RZ, RZ, P1 ;  /* 0x000000ffff0f7224 */ /* 0x000fe200008e06ff */
[----:B------:R-:W-:Y:S01]  /*4e70*/  IADD3 RZ, P1, R11, R12, RZ ;  /* 0x0000000c0bff7210 */ /* 0x000fe20007f3e0ff */
[----:B------:R-:W-:-:S04]  /*4e80*/  IMAD.MOV.U32 R14, RZ, RZ, R13 ;  /* 0x000000ffff0e7224 */ /* 0x000fc800078e000d */
[----:B------:R-:W-:-:S08]  /*4e90*/  IMAD.WIDE.U32.X R10, R17, R33, R14, P1 ;  /* 0x00000021110a7225 */ /* 0x000fd000008e040e */
.L_x_91:
[----:B-1----:R-:W-:Y:S01]  /*4ea0*/  SHF.R.U64 R9, R10, R27, R11 ;  /* 0x0000001b0a097219 */ /* 0x002fe2000000120b */
[----:B0-----:R-:W-:Y:S01]  /*4eb0*/  VIADD R13, R22, 0xffffffff ;  /* 0xffffffff160d7836 */ /* 0x001fe20000000000 */
[----:B------:R-:W-:Y:S01]  /*4ec0*/  LOP3.LUT R16, R16, R25, RZ, 0xc0, !PT ;  /* 0x0000001910107212 */ /* 0x000fe200078ec0ff */
[----:B------:R-:W-:Y:S02]  /*4ed0*/  IMAD.MOV R20, RZ, RZ, -R20 ;  /* 0x000000ffff147224 */ /* 0x000fe400078e0a14 */
[----:B------:R-:W-:Y:S01]  /*4ee0*/  IMAD.MOV R10, RZ, RZ, -R9 ;  /* 0x000000ffff0a7224 */ /* 0x000fe200078e0a09 */
[----:B------:R-:W-:Y:S01]  /*4ef0*/  LOP3.LUT R18, R18, R13, RZ, 0xc0, !PT ;  /* 0x0000000d12127212 */ /* 0x000fe200078ec0ff */
[----:B------:R-:W-:Y:S02]  /*4f00*/  IMAD R11, R30, R9, R16 ;  /* 0x000000091e0b7224 */ /* 0x000fe400078e0210 */
[----:B--2---:R-:W-:Y:S02]  /*4f10*/  @P3 IMAD R28, R23, R20, R24 ;  /* 0x00000014171c3224 */ /* 0x004fe400078e0218 */
[----:B---3--:R-:W-:-:S02]  /*4f20*/  IMAD R9, R10, R29, R21 ;  /* 0x0000001d0a097224 */ /* 0x008fc400078e0215 */
[----:B------:R-:W-:Y:S02]  /*4f30*/  IMAD R11, R11, R31, R28 ;  /* 0x0000001f0b0b7224 */ /* 0x000fe400078e021c */
[----:B------:R-:W-:Y:S02]  /*4f40*/  IMAD R10, R9, R22, R18 ;  /* 0x00000016090a7224 */ /* 0x000fe400078e0212 */
[----:B------:R-:W-:Y:S02]  /*4f50*/  IMAD.MOV.U32 R12, RZ, RZ, 0x1 ;  /* 0x00000001ff0c7424 */ /* 0x000fe400078e00ff */
[----:B------:R-:W-:Y:S01]  /*4f60*/  IMAD.MOV.U32 R15, RZ, RZ, R19 ;  /* 0x000000ffff0f7224 */ /* 0x000fe200078e0013 */
[----:B------:R-:W-:Y:S02]  /*4f70*/  SEL R17, R10, R11, !P3 ;  /* 0x0000000b0a117207 */ /* 0x000fe40005800000 */
[----:B------:R-:W-:Y:S02]  /*4f80*/  PRMT R9, R12, 0x7610, R9 ;  /* 0x000076100c097816 */ /* 0x000fe40000000009 */
[----:B------:R-:W-:-:S07]  /*4f90*/  SEL R11, R11, R10, !P3 ;  /* 0x0000000a0b0b7207 */ /* 0x000fce0005800000 */
.L_x_89:
[----:B------:R-:W-:Y:S01]  /*4fa0*/  LOP3.LUT P1, RZ, R9, 0xff, RZ, 0xc0, !PT ;  /* 0x000000ff09ff7812 */ /* 0x000fe2000782c0ff */
[----:B------:R-:W-:-:S12]  /*4fb0*/  IMAD.MOV.U32 R13, RZ, RZ, R11 ;  /* 0x000000ffff0d7224 */ /* 0x000fd800078e000b */
[----:B------:R-:W-:Y:S05]  /*4fc0*/  @P1 BRA `(.L_x_92) ;  /* 0xffffffc000b81947 */ /* 0x000fea000383ffff */
[----:B------:R-:W-:Y:S05]  /*4fd0*/  EXIT ;  /* 0x000000000000794d */ /* 0x000fea0003800000 */
.L_x_8:
[----:B0-----:R-:W-:Y:S01]  /*4fe0*/  ULDC.64 UR4, c[0x0][0x750] ;  /* 0x0001d40000047ab9 */ /* 0x001fe20000000a00 */
        /* <DEDUP_REMOVED lines=25> */
.L_x_94:
[----:B------:R-:W0:Y:S01]  /*5180*/  LDC.64 R28, c[0x0][0x740] ;  /* 0x0001d000ff1c7b82 */ /* 0x000e220000000a00 */
[-CC-:B------:R-:W-:Y:S01]  /*5190*/  SHF.R.U64 R21, R16, R6.reuse, R17.reuse ;  /* 0x0000000610157219 */ /* 0x180fe20000001211 */
[----:B------:R-:W-:Y:S01]  /*51a0*/  IMAD.MOV.U32 R31, RZ, RZ, 0x1 ;  /* 0x00000001ff1f7424 */ /* 0x000fe200078e00ff */
[----:B------:R-:W-:Y:S02]  /*51b0*/  SHF.R.U32.HI R3, RZ, R6, R17 ;  /* 0x00000006ff037219 */ /* 0x000fe40000011611 */
[----:B------:R-:W-:-:S03]  /*51c0*/  IADD3 R15, P0, RZ, -R21, RZ ;  /* 0x80000015ff0f7210 */ /* 0x000fc60007f1e0ff */
[----:B------:R-:W1:Y:S02]  /*51d0*/  LDC R14, c[0x0][0x718] ;  /* 0x0001c600ff0e7b82 */ /* 0x000e640000000800 */
[----:B------:R-:W-:Y:S02]  /*51e0*/  IMAD.X R3, RZ, RZ, ~R3, P0 ;  /* 0x000000ffff037224 */ /* 0x000fe400000e0e03 */
[----:B------:R-:W-:-:S04]  /*51f0*/  IMAD.WIDE.U32 R12, R15, R22, R4 ;  /* 0x000000160f0c7225 */ /* 0x000fc800078e0004 */
[----:B------:R-:W2:Y:S01]  /*5200*/  LDC R16, c[0x0][0x708] ;  /* 0x0001c200ff107b82 */ /* 0x000ea20000000800 */
[----:B------:R-:W-:-:S04]  /*5210*/  IMAD R6, R3, R22, RZ ;  /* 0x0000001603067224 */ /* 0x000fc800078e02ff */
[----:B------:R-:W-:-:S03]  /*5220*/  IMAD R3, R15, R23, R6 ;  /* 0x000000170f037224 */ /* 0x000fc600078e0206 */
[----:B------:R-:W3:Y:S01]  /*5230*/  LDC R26, c[0x0][0x758] ;  /* 0x0001d600ff1a7b82 */ /* 0x000ee20000000800 */
[----:B------:R-:W-:Y:S01]  /*5240*/  IMAD.IADD R3, R13, 0x1, R3 ;  /* 0x000000010d037824 */ /* 0x000fe200078e0203 */
[----:B0-----:R-:W-:Y:S01]  /*5250*/  ISETP.NE.U32.AND P0, PT, R28, RZ, PT ;  /* 0x000000ff1c00720c */ /* 0x001fe20003f05070 */
[----:B------:R-:W-:-:S03]  /*5260*/  IMAD.MOV.U32 R13, RZ, RZ, -0x1 ;  /* 0xffffffffff0d7424 */ /* 0x000fc600078e00ff */
        /* <DEDUP_REMOVED lines=25> */
.L_x_95:
[----:B-1----:R-:W-:Y:S01]  /*5400*/  SHF.R.U64 R6, R12, R25, R13 ;  /* 0x000000190c067219 */ /* 0x002fe2000000120d */
[----:B0-----:R-:W-:Y:S01]  /*5410*/  VIADD R13, R24, 0xffffffff ;  /* 0xffffffff180d7836 */ /* 0x001fe20000000000 */
[----:B------:R-:W-:Y:S01]  /*5420*/  SHF.L.U32 R9, R31, R26, RZ ;  /* 0x0000001a1f097219 */ /* 0x000fe200000006ff */
[----:B------:R-:W-:Y:S01]  /*5430*/  @P3 IMAD R10, R11, R20, R8 ;  /* 0x000000140b0a3224 */ /* 0x000fe200078e0208 */
[----:B------:R-:W-:Y:S01]  /*5440*/  LOP3.LUT R3, R22, R33, RZ, 0xc0, !PT ;  /* 0x0000002116037212 */ /* 0x000fe200078ec0ff */
[----:B------:R-:W-:Y:S01]  /*5450*/  IMAD.MOV R12, RZ, RZ, -R6 ;  /* 0x000000ffff0c7224 */ /* 0x000fe200078e0a06 */
[----:B------:R-:W-:Y:S01]  /*5460*/  LOP3.LUT R18, R18, R13, RZ, 0xc0, !PT ;  /* 0x0000000d12127212 */ /* 0x000fe200078ec0ff */
[----:B------:R-:W-:Y:S02]  /*5470*/  IMAD.MOV.U32 R8, RZ, RZ, 0x1 ;  /* 0x00000001ff087424 */ /* 0x000fe400078e00ff */
[----:B------:R-:W-:Y:S02]  /*5480*/  IMAD R9, R9, R6, R3 ;  /* 0x0000000609097224 */ /* 0x000fe400078e0203 */
[----:B--2---:R-:W-:-:S02]  /*5490*/  IMAD R3, R12, R27, R23 ;  /* 0x0000001b0c037224 */ /* 0x004fc400078e0217 */
[----:B---3--:R-:W-:Y:S02]  /*54a0*/  IMAD R6, R9, R30, R10 ;  /* 0x0000001e09067224 */ /* 0x008fe400078e020a */
[----:B------:R-:W-:Y:S01]  /*54b0*/  IMAD R9, R3, R24, R18 ;  /* 0x0000001803097224 */ /* 0x000fe200078e0212 */
[----:B------:R-:W-:Y:S01]  /*54c0*/  PRMT R3, R8, 0x7610, R3 ;  /* 0x0000761008037816 */ /* 0x000fe20000000003 */
[----:B------:R-:W-:-:S03]  /*54d0*/  IMAD.MOV.U32 R16, RZ, RZ, R21 ;  /* 0x000000ffff107224 */ /* 0x000fc600078e0015 */
[----:B------:R-:W-:Y:S02]  /*54e0*/  SEL R12, R9, R6, !P3 ;  /* 0x00000006090c7207 */ /* 0x000fe40005800000 */
[----:B------:R-:W-:-:S07]  /*54f0*/  SEL R6, R6, R9, !P3 ;  /* 0x0000000906067207 */ /* 0x000fce0005800000 */
.L_x_93:
[----:B------:R-:W-:-:S08]  /*5500*/  NOP ;  /* 0x0000000000007918 */ /* 0x000fd00000000000 */
[----:B------:R-:W0:-:S00]  /*5510*/  USETMAXREG.DEALLOC.CTAPOOL 0x28 ;  /* 0x00000028000079c8 */ /* 0x000e0000080e0500 */
[----:B0-----:R-:W-:-:S13]  /*5520*/  ISETP.NE.AND P0, PT, R7, RZ, PT ;  /* 0x000000ff0700720c */ /* 0x001fda0003f05270 */
[----:B------:R-:W-:Y:S05]  /*5530*/  @P0 EXIT ;  /* 0x000000000000094d */ /* 0x000fea0003800000 */
[----:B------:R-:W-:Y:S01]  /*5540*/  LOP3.LUT P0, RZ, R3, 0xff, RZ, 0xc0, !PT ;  /* 0x000000ff03ff7812 */ /* 0x000fe2000780c0ff */
[----:B------:R-:W-:Y:S02]  /*5550*/  IMAD.MOV.U32 R11, RZ, RZ, 0x1 ;  /* 0x00000001ff0b7424 */ /* 0x000fe400078e00ff */
[----:B------:R-:W-:-:S10]  /*5560*/  IMAD.MOV.U32 R15, RZ, RZ, RZ ;  /* 0x000000ffff0f7224 */ /* 0x000fd400078e00ff */
[----:B------:R-:W-:Y:S05]  /*5570*/  @!P0 BRA `(.L_x_96) ;  /* 0x0000000c00788947 */ /* 0x000fea0003800000 */
[----:B------:R-:W0:Y:S01]  /*5580*/  LDC R3, c[0x0][0x28c] ;  /* 0x0000a300ff037b82 */ /* 0x000e220000000800 */
[----:B------:R-:W-:Y:S01]  /*5590*/  ULDC UR7, c[0x0][0x758] ;  /* 0x0001d60000077ab9 */ /* 0x000fe20000000800 */
[----:B------:R-:W-:Y:S01]  /*55a0*/  UMOV UR5, 0xffffffff ;  /* 0xffffffff00057882 */ /* 0x000fe20000000000 */
[----:B------:R-:W-:Y:S01]  /*55b0*/  ULDC UR4, c[0x0][0xc] ;  /* 0x0000030000047ab9 */ /* 0x000fe20000000800 */
[----:B------:R-:W-:Y:S01]  /*55c0*/  USHF.L.U32 UR21, UR5, UR7, URZ ;  /* 0x0000000705157299 */ /* 0x000fe2000800063f */
[----:B------:R-:W-:Y:S01]  /*55d0*/  BSSY B0, `(.L_x_96) ;  /* 0x00000d8000007945 */ /* 0x000fe20003800000 */
[----:B------:R-:W-:Y:S01]  /*55e0*/  UMOV UR8, 0x1 ;  /* 0x0000000100087882 */ /* 0x000fe20000000000 */
[----:B------:R-:W-:Y:S01]  /*55f0*/  ULDC UR5, c[0x0][0x10] ;  /* 0x0000040000057ab9 */ /* 0x000fe20000000800 */
[----:B------:R-:W1:Y:S01]  /*5600*/  S2UR UR15, SR_CgaCtaId ;  /* 0x00000000000f79c3 */ /* 0x000e620000008800 */
[----:B------:R-:W-:Y:S01]  /*5610*/  UIMAD.WIDE.U32 UR4, UR4, UR5, URZ ;  /* 0x00000005040472a5 */ /* 0x000fe2000f8e003f */
[----:B------:R-:W-:Y:S01]  /*5620*/  IMAD.MOV.U32 R13, RZ, RZ, 0x1 ;  /* 0x00000001ff0d7424 */ /* 0x000fe200078e00ff */
[----:B------:R-:W-:Y:S01]  /*5630*/  USHF.L.U32 UR7, UR8, UR7, URZ ;  /* 0x0000000708077299 */ /* 0x000fe2000800063f */
[----:B------:R-:W-:Y:S01]  /*5640*/  LOP3.LUT R14, R2, 0x2, RZ, 0xfc, !PT ;  /* 0x00000002020e7812 */ /* 0x000fe200078efcff */
[----:B------:R-:W-:Y:S01]  /*5650*/  IMAD.MOV.U32 R11, RZ, RZ, 0x1 ;  /* 0x00000001ff0b7424 */ /* 0x000fe200078e00ff */
[----:B------:R-:W-:Y:S01]  /*5660*/  ULDC UR8, c[0x0][0x14] ;  /* 0x0000050000087ab9 */ /* 0x000fe20000000800 */
[----:B------:R-:W-:Y:S01]  /*5670*/  IMAD.MOV.U32 R15, RZ, RZ, RZ ;  /* 0x000000ffff0f7224 */ /* 0x000fe200078e00ff */
[----:B------:R-:W-:-:S02]  /*5680*/  UIMAD.WIDE.U32 UR34, UR4, UR8, URZ ;  /* 0x00000008042272a5 */ /* 0x000fc4000f8e003f */
[----:B------:R-:W-:Y:S01]  /*5690*/  UIMAD UR22, UR5, UR8, URZ ;  /* 0x00000008051672a4 */ /* 0x000fe2000f8e023f */
[----:B------:R-:W-:Y:S01]  /*56a0*/  ULDC UR6, c[0x0][0x700] ;  /* 0x0001c00000067ab9 */ /* 0x000fe20000000800 */
[----:B------:R-:W-:Y:S02]  /*56b0*/  ULOP3.LUT UR21, URZ, UR21, URZ, 0x33, !UPT ;  /* 0x000000153f157292 */ /* 0x000fe4000f8e333f */
[----:B------:R-:W-:Y:S01]  /*56c0*/  UIADD3 UR6, UR6, -0x1, URZ ;  /* 0xffffffff06067890 */ /* 0x000fe2000fffe03f */
[----:B0-----:R-:W-:Y:S01]  /*56d0*/  VIADD R3, R3, 0x7f ;  /* 0x0000007f03037836 */ /* 0x001fe20000000000 */
[----:B------:R-:W-:Y:S01]  /*56e0*/  UIADD3 UR22, UR35, UR22, URZ ;  /* 0x0000001623167290 */ /* 0x000fe2000fffe03f */
[----:B------:R-:W-:-:S03]  /*56f0*/  ULDC.64 UR36, c[0x0][0x198] ;  /* 0x0000660000247ab9 */ /* 0x000fc60000000a00 */
[----:B------:R-:W-:Y:S01]  /*5700*/  SHF.R.S32.HI R8, RZ, 0x1f, R3 ;  /* 0x0000001fff087819 */ /* 0x000fe20000011403 */
[----:B-1----:R-:W-:-:S03]  /*5710*/  USHF.L.U32 UR13, UR15, 0x6, URZ ;  /* 0x000000060f0d7899 */ /* 0x002fc6000800063f */
[----:B------:R-:W-:Y:S01]  /*5720*/  LEA.HI R8, R8, R3, RZ, 0x7 ;  /* 0x0000000308087211 */ /* 0x000fe200078f38ff */
[----:B------:R-:W-:Y:S02]  /*5730*/  USHF.L.U32 UR29, UR15, 0xc, URZ ;  /* 0x0000000c0f1d7899 */ /* 0x000fe4000800063f */
[----:B------:R-:W-:Y:S01]  /*5740*/  USHF.L.U32 UR14, UR15, 0x7, URZ ;  /* 0x000000070f0e7899 */ /* 0x000fe2000800063f */
[----:B------:R-:W-:Y:S01]  /*5750*/  SHF.R.S32.HI R10, RZ, 0x7, R8 ;  /* 0x00000007ff0a7819 */ /* 0x000fe20000011408 */
[----:B------:R-:W-:Y:S02]  /*5760*/  USHF.L.U32 UR15, UR15, 0xa, URZ ;  /* 0x0000000a0f0f7899 */ /* 0x000fe4000800063f */
[----:B------:R-:W-:Y:S02]  /*5770*/  ULOP3.LUT UR13, UR13, 0x40, URZ, 0xc0, !UPT ;  /* 0x000000400d0d7892 */ /* 0x000fe4000f8ec03f */
[----:B------:R-:W-:Y:S01]  /*5780*/  VIADD R3, R10, 0x1 ;  /* 0x000000010a037836 */ /* 0x000fe20000000000 */
[----:B------:R-:W-:-:S02]  /*5790*/  ULOP3.LUT UR14, UR14, 0x80, URZ, 0xc0, !UPT ;  /* 0x000000800e0e7892 */ /* 0x000fc4000f8ec03f */
[----:B------:R-:W-:-:S12]  /*57a0*/  ULOP3.LUT UR15, UR15, 0x400, URZ, 0xc0, !UPT ;  /* 0x000004000f0f7892 */ /* 0x000fd8000f8ec03f */
.L_x_107:
[----:B------:R-:W-:-:S03]  /*57b0*/  UMOV UR4, 0xffffffff ;  /* 0xffffffff00047882 */ /* 0x000fc60000000000 */
[----:B------:R-:W-:Y:S05]  /*57c0*/  BRA.DIV UR4, `(.L_x_97) ;  /* 0x0000001204dc7947 */ /* 0x000fea000b800000 */
[----:B------:R-:W-:-:S13]  /*57d0*/  ELECT P0, URZ, PT ;  /* 0x00000000003f782f */ /* 0x000fda0003800000 */
.L_x_126:
[----:B------:R-:W0:Y:S01]  /*57e0*/  LDC R7, c[0x0][0x28c] ;  /* 0x0000a300ff077b82 */ /* 0x000e220000000800 */
[----:B------:R-:W-:Y:S01]  /*57f0*/  BSSY B1, `(.L_x_98) ;  /* 0x0000045000017945 */ /* 0x000fe20003800000 */
[----:B0-----:R-:W-:-:S13]  /*5800*/  ISETP.LT.OR P0, PT, R7, 0x1, !P0 ;  /* 0x000000010700780c */ /* 0x001fda0004701670 */
[----:B------:R-:W-:Y:S05]  /*5810*/  @P0 BRA `(.L_x_99) ;  /* 0x0000000400080947 */ /* 0x000fea0003800000 */
[----:B------:R-:W-:Y:S01]  /*5820*/  LEA R24, R6, UR14, 0x8 ;  /* 0x0000000e06187c11 */ /* 0x000fe2000f8e40ff */
[----:B------:R-:W-:Y:S01]  /*5830*/  IMAD.SHL.U32 R18, R12, 0x40, RZ ;  /* 0x000000400c127824 */ /* 0x000fe200078e00ff */
[----:B------:R-:W-:Y:S01]  /*5840*/  LEA R17, R6, UR13, 0x7 ;  /* 0x0000000d06117c11 */ /* 0x000fe2000f8e38ff */
[----:B------:R-:W-:Y:S01]  /*5850*/  IMAD.MOV.U32 R21, RZ, RZ, RZ ;  /* 0x000000ffff157224 */ /* 0x000fe200078e00ff */
[----:B------:R-:W-:Y:S01]  /*5860*/  CS2R R22, SRZ ;  /* 0x0000000000167805 */ /* 0x000fe2000001ff00 */
[----:B------:R-:W-:Y:S02]  /*5870*/  IMAD.MOV.U32 R6, RZ, RZ, R3 ;  /* 0x000000ffff067224 */ /* 0x000fe400078e0003 */
[----:B------:R-:W-:Y:S02]  /*5880*/  IMAD.MOV.U32 R7, RZ, RZ, R11 ;  /* 0x000000ffff077224 */ /* 0x000fe400078e000b */
[----:B------:R-:W-:-:S07]  /*5890*/  IMAD.MOV.U32 R8, RZ, RZ, R15 ;  /* 0x000000ffff087224 */ /* 0x000fce00078e000f */
.L_x_102:
[----:B------:R-:W0:Y:S01]  /*58a0*/  S2R R12, SR_CgaCtaId ;  /* 0x00000000000c7919 */ /* 0x000e220000008800 */
[----:B------:R-:W-:Y:S02]  /*58b0*/  MOV R9, 0x400 ;  /* 0x0000040000097802 */ /* 0x000fe40000000f00 */
[----:B------:R-:W-:Y:S02]  /*58c0*/  LOP3.LUT P1, RZ, R0, 0x7f, RZ, 0xc0, !PT ;  /* 0x0000007f00ff7812 */ /* 0x000fe4000782c0ff */
[----:B0-----:R-:W-:Y:S02]  /*58d0*/  LEA R19, R12, R9, 0x18 ;  /* 0x000000090c137211 */ /* 0x001fe400078ec0ff */
[----:B------:R-:W-:-:S09]  /*58e0*/  SHF.L.U32 R9, R7, 0x1f, RZ ;  /* 0x0000001f07097819 */ /* 0x000fd200000006ff */
[----:B------:R-:W0:Y:S01]  /*58f0*/  @!P1 LDC R12, c[0x0][0x640] ;  /* 0x00019000ff0c9b82 */ /* 0x000e220000000800 */
[----:B------:R-:W-:-:S04]  /*5900*/  IMAD R20, R8, 0x8, R19 ;  /* 0x0000000808147824 */ /* 0x000fc800078e0213 */
[----:B------:R-:W1:Y:S02]  /*5910*/  SYNCS.PHASECHK.TRANS64.TRYWAIT P0, [R20+URZ+0x60], R9 ;  /* 0x00006009140075a7 */ /* 0x000e64000800017f */
[----:B-1----:R-:W-:Y:S05]  /*5920*/  @!P0 BRA `(.L_x_100) ;  /* 0x0000001000a48947 */ /* 0x002fea0003800000 */
.L_x_127:
[----:B-1----:R-:W-:Y:S01]  /*5930*/  PRMT R9, R14, 0x9910, RZ ;  /* 0x000099100e097816 */ /* 0x002fe200000000ff */
[----:B0-----:R0:W-:Y:S03]  /*5940*/  @!P1 SYNCS.ARRIVE.TRANS64 RZ, [R20+URZ], R12 ;  /* 0x0000000c14ff99a7 */ /* 0x0011e6000800003f */
[----:B------:R-:W-:-:S13]  /*5950*/  ISETP.NE.AND P0, PT, R9, 0x2, PT ;  /* 0x000000020900780c */ /* 0x000fda0003f05270 */
[----:B0-----:R-:W-:Y:S05]  /*5960*/  @P0 BRA `(.L_x_101) ;  /* 0x0000000000040947 */ /* 0x001fea0003800000 */
[----:B------:R-:W-:Y:S01]  /*5970*/  BPT.TRAP 0x1 ;  /* 0x000000040000795c */ /* 0x000fe20000300000 */
.L_x_101:
[----:B------:R-:W-:Y:S01]  /*5980*/  R2UR UR8, R8 ;  /* 0x00000000080872ca */ /* 0x000fe200000e0000 */
[----:B------:R-:W-:Y:S01]  /*5990*/  VIADD R6, R6, 0xffffffff ;  /* 0xffffffff06067836 */ /* 0x000fe20000000000 */
[----:B------:R-:W-:Y:S01]  /*59a0*/  R2UR UR16, R8 ;  /* 0x00000000081072ca */ /* 0x000fe200000e0000 */
[----:B------:R-:W-:Y:S01]  /*59b0*/  UIADD3 UR30, UP0, UR36, 0xf0, URZ ;  /* 0x000000f0241e7890 */ /* 0x000fe2000ff1e03f */
[----:B------:R-:W-:Y:S01]  /*59c0*/  R2UR UR9, R19 ;  /* 0x00000000130972ca */ /* 0x000fe200000e0000 */
[----:B------:R-:W-:Y:S01]  /*59d0*/  UIADD3 UR32, UP1, UR36, 0x1f0, URZ ;  /* 0x000001f024207890 */ /* 0x000fe2000ff3e03f */
[----:B------:R-:W-:Y:S01]  /*59e0*/  R2UR UR25, R20 ;  /* 0x00000000141972ca */ /* 0x000fe200000e0000 */
[----:B------:R-:W-:Y:S01]  /*59f0*/  UIADD3 UR38, UP2, UR36, 0x2f0, URZ ;  /* 0x000002f024267890 */ /* 0x000fe2000ff5e03f */
[----:B------:R-:W-:Y:S01]  /*5a00*/  R2UR UR28, R16 ;  /* 0x00000000101c72ca */ /* 0x000fe200000e0000 */
[----:B------:R-:W-:Y:S01]  /*5a10*/  UIADD3.X UR31, URZ, UR37, URZ, UP0, !UPT ;  /* 0x000000253f1f7290 */ /* 0x000fe200087fe43f */
[----:B------:R-:W-:Y:S01]  /*5a20*/  R2UR UR26, R22 ;  /* 0x00000000161a72ca */ /* 0x000fe200000e0000 */
[----:B------:R-:W-:Y:S01]  /*5a30*/  UIADD3.X UR33, URZ, UR37, URZ, UP1, !UPT ;  /* 0x000000253f217290 */ /* 0x000fe20008ffe43f */
[----:B------:R-:W-:Y:S01]  /*5a40*/  R2UR UR27, R17 ;  /* 0x00000000111b72ca */ /* 0x000fe200000e0000 */
[----:B------:R-:W-:Y:S01]  /*5a50*/  USHF.L.U32 UR8, UR8, 0xd, URZ ;  /* 0x0000000d08087899 */ /* 0x000fe2000800063f */
[----:B------:R-:W-:Y:S01]  /*5a60*/  R2UR UR18, R24 ;  /* 0x00000000181272ca */ /* 0x000fe200000e0000 */
[----:B------:R-:W-:Y:S01]  /*5a70*/  ULEA UR16, UR16, UR15, 0xb ;  /* 0x0000000f10107291 */ /* 0x000fe2000f8e583f */
[----:B------:R-:W-:Y:S01]  /*5a80*/  R2UR UR19, R23 ;  /* 0x00000000171372ca */ /* 0x000fe200000e0000 */
[----:B------:R-:W-:Y:S01]  /*5a90*/  ULOP3.LUT UR24, UR8, 0x1000, UR29, 0xf8, !UPT ;  /* 0x0000100008187892 */ /* 0x000fe2000f8ef81d */
[----:B------:R-:W-:Y:S01]  /*5aa0*/  R2UR UR10, R21 ;  /* 0x00000000150a72ca */ /* 0x000fe200000e0000 */
[----:B------:R-:W-:Y:S01]  /*5ab0*/  UIADD3 UR16, UR9, 0x30180, UR16 ;  /* 0x0003018009107890 */ /* 0x000fe2000fffe010 */
[----:B------:R-:W-:Y:S01]  /*5ac0*/  R2UR UR11, R18 ;  /* 0x00000000120b72ca */ /* 0x000fe200000e0000 */
[----:B------:R-:W-:Y:S01]  /*5ad0*/  UIADD3 UR24, UR9, 0x180, UR24 ;  /* 0x0000018009187890 */ /* 0x000fe2000fffe018 */
[----:B------:R-:W-:Y:S01]  /*5ae0*/  ISETP.GT.AND P1, PT, R6, 0x1, PT ;  /* 0x000000010600780c */ /* 0x000fe20003f24270 */
[----:B------:R-:W-:Y:S01]  /*5af0*/  VIADD R8, R8, 0x1 ;  /* 0x0000000108087836 */ /* 0x000fe20000000000 */
[----:B------:R-:W-:Y:S01]  /*5b00*/  UIADD3.X UR39, URZ, UR37, URZ, UP2, !UPT ;  /* 0x000000253f277290 */ /* 0x000fe200097fe43f */
[----:B------:R-:W-:Y:S01]  /*5b10*/  VIADD R23, R23, 0x1 ;  /* 0x0000000117177836 */ /* 0x000fe20000000000 */
[----:B------:R-:W-:Y:S01]  /*5b20*/  UIADD3 UR8, UR9, 0x18180, UR8 ;  /* 0x0001818009087890 */ /* 0x000fe2000fffe008 */
[----:B------:R-:W-:Y:S01]  /*5b30*/  VIADD R22, R22, 0x40 ;  /* 0x0000004016167836 */ /* 0x000fe20000000000 */
[C---:B------:R-:W-:Y:S01]  /*5b40*/  ISETP.NE.AND P0, PT, R8.reuse, 0xc, PT ;  /* 0x0000000c0800780c */ /* 0x040fe20003f05270 */
[----:B------:R-:W-:Y:S01]  /*5b50*/  UMOV UR23, 0x30000 ;  /* 0x0003000000177882 */ /* 0x000fe20000000000 */
[----:B------:R-:W-:Y:S01]  /*5b60*/  UMOV UR4, 0x0 ;  /* 0x0000000000047882 */ /* 0x000fe20000000000 */
[----:B------:R-:W-:Y:S01]  /*5b70*/  UMOV UR5, 0x10000000 ;  /* 0x1000000000057882 */ /* 0x000fe20000000000 */
[----:B------:R-:W-:Y:S01]  /*5b80*/  UMOV UR17, UR25 ;  /* 0x0000001900117c82 */ /* 0x000fe20008000000 */
[----:B------:R-:W-:Y:S01]  /*5b90*/  UMOV UR20, UR28 ;  /* 0x0000001c00147c82 */ /* 0x000fe20008000000 */
[----:B------:R0:W-:Y:S01]  /*5ba0*/  UTMALDG.3D.MULTICAST [UR24], [UR30], UR23, desc[UR4] ;  /* 0x000004181e0073b4 */ /* 0x0001e20008011817 */
[----:B------:R-:W-:Y:S01]  /*5bb0*/  UMOV UR9, UR25 ;  /* 0x0000001900097c82 */ /* 0x000fe20008000000 */
[----:B------:R-:W-:Y:S01]  /*5bc0*/  UMOV UR12, UR28 ;  /* 0x0000001c000c7c82 */ /* 0x000fe20008000000 */
[----:B------:R-:W-:Y:S01]  /*5bd0*/  SEL R12, RZ, 0x1, P0 ;  /* 0x00000001ff0c7807 */ /* 0x000fe20000000000 */
[----:B------:R-:W-:Y:S01]  /*5be0*/  VIADD R21, R21, 0x80 ;  /* 0x0000008015157836 */ /* 0x000fe20000000000 */
[----:B------:R-:W-:-:S02]  /*5bf0*/  SEL R8, R8, RZ, P0 ;  /* 0x000000ff08087207 */ /* 0x000fc40000000000 */
[----:B------:R-:W-:Y:S01]  /*5c00*/  LOP3.LUT R7, R7, R12, RZ, 0x3c, !PT ;  /* 0x0000000c07077212 */ /* 0x000fe200078e3cff */
[----:B------:R0:W-:Y:S01]  /*5c10*/  UTMALDG.3D.MULTICAST [UR16], [UR32], UR23, desc[UR4] ;  /* 0x00000410200073b4 */ /* 0x0001e20008011817 */
[----:B------:R0:W-:Y:S02]  /*5c20*/  UTMALDG.3D [UR8], [UR38], desc[UR4] ;  /* 0x00000408260075b4 */ /* 0x0001e40008011000 */
[----:B0-----:R-:W-:Y:S05]  /*5c30*/  @P1 BRA `(.L_x_102) ;  /* 0xfffffffc00181947 */ /* 0x001fea000383ffff */
.L_x_99:
[----:B------:R-:W-:Y:S05]  /*5c40*/  BSYNC B1 ;  /* 0x0000000000017941 */ /* 0x000fea0003800000 */
.L_x_98:
[----:B------:R-:W-:Y:S01]  /*5c50*/  LOP3.LUT P1, RZ, R13, 0xff, RZ, 0xc0, !PT ;  /* 0x000000ff0dff7812 */ /* 0x000fe2000782c0ff */
[C---:B------:R-:W-:Y:S01]  /*5c60*/  IMAD.IADD R15, R10.reuse, 0x1, R15 ;  /* 0x000000010a0f7824 */ /* 0x040fe200078e020f */
[----:B------:R-:W-:Y:S01]  /*5c70*/  ULDC.64 UR4, c[0x0][0x750] ;  /* 0x0001d40000047ab9 */ /* 0x000fe20000000a00 */
[C---:B------:R-:W-:Y:S01]  /*5c80*/  ISETP.GE.U32.AND P2, PT, R10.reuse, 0xc, PT ;  /* 0x0000000c0a00780c */ /* 0x040fe20003f46070 */
[----:B------:R-:W-:Y:S01]  /*5c90*/  BSSY B1, `(.L_x_103) ;  /* 0x0000069000017945 */ /* 0x000fe20003800000 */
[----:B------:R-:W-:Y:S01]  /*5ca0*/  IMAD.MOV.U32 R12, RZ, RZ, -0x1 ;  /* 0xffffffffff0c7424 */ /* 0x000fe200078e00ff */
[----:B------:R-:W-:Y:S01]  /*5cb0*/  ISETP.GT.U32.AND P0, PT, R15, 0xb, PT ;  /* 0x0000000b0f00780c */ /* 0x000fe20003f04070 */
[----:B------:R-:W-:Y:S01]  /*5cc0*/  IMAD.MOV.U32 R16, RZ, RZ, -0x1 ;  /* 0xffffffffff107424 */ /* 0x000fe200078e00ff */
[----:B------:R-:W-:Y:S02]  /*5cd0*/  PRMT R13, RZ, 0x7610, R13 ;  /* 0x00007610ff0d7816 */ /* 0x000fe4000000000d */
[----:B------:R-:W-:-:S03]  /*5ce0*/  ISETP.LT.U32.AND P0, PT, R10, 0xc, P0 ;  /* 0x0000000c0a00780c */ /* 0x000fc60000701070 */
[----:B------:R-:W0:Y:S01]  /*5cf0*/  @P1 S2R R7, SR_CgaCtaId ;  /* 0x0000000000071919 */ /* 0x000e220000008800 */
[----:B------:R-:W-:-:S04]  /*5d00*/  @P1 MOV R6, 0x400 ;  /* 0x0000040000061802 */ /* 0x000fc80000000f00 */
[----:B0-----:R-:W-:Y:S01]  /*5d10*/  @P1 LEA R8, R7, R6, 0x18 ;  /* 0x0000000607081211 */ /* 0x001fe200078ec0ff */
[----:B------:R-:W-:Y:S01]  /*5d20*/  IMAD.WIDE.U32 R6, R15, -0x55555555, RZ ;  /* 0xaaaaaaab0f067825 */ /* 0x000fe200078e00ff */
[----:B------:R-:W-:Y:S02]  /*5d30*/  SEL R6, RZ, 0x1, !P0 ;  /* 0x00000001ff067807 */ /* 0x000fe40004000000 */
[----:B------:R0:W-:Y:S01]  /*5d40*/  @P1 SYNCS.ARRIVE.TRANS64.A1T0 RZ, [R8+URZ+0xd8], RZ ;  /* 0x0000d8ff08ff19a7 */ /* 0x0001e2000810003f */
[----:B------:R-:W-:Y:S02]  /*5d50*/  IADD3 R4, P1, R4, UR34, RZ ;  /* 0x0000002204047c10 */ /* 0x000fe4000ff3e0ff */
[----:B------:R-:W-:Y:S01]  /*5d60*/  LOP3.LUT R11, R11, R6, RZ, 0x3c, !PT ;  /* 0x000000060b0b7212 */ /* 0x000fe200078e3cff */
[----:B------:R-:W-:Y:S01]  /*5d70*/  IMAD.MOV.U32 R6, RZ, RZ, -0x1 ;  /* 0xffffffffff067424 */ /* 0x000fe200078e00ff */
[----:B------:R-:W-:Y:S02]  /*5d80*/  IADD3.X R5, R5, UR22, RZ, P1, !PT ;  /* 0x0000001605057c10 */ /* 0x000fe40008ffe4ff */
[----:B------:R-:W-:-:S02]  /*5d90*/  ISETP.GE.U32.AND P0, PT, R4, UR4, PT ;  /* 0x0000000404007c0c */ /* 0x000fc4000bf06070 */
[----:B0-----:R-:W-:Y:S02]  /*5da0*/  SHF.R.U32.HI R8, RZ, 0x3, R7 ;  /* 0x00000003ff087819 */ /* 0x001fe40000011607 */
[----:B------:R-:W-:Y:S02]  /*5db0*/  ISETP.GE.U32.AND.EX P0, PT, R5, UR5, PT, P0 ;  /* 0x0000000505007c0c */ /* 0x000fe4000bf06100 */
[----:B------:R-:W-:Y:S01]  /*5dc0*/  @P2 LOP3.LUT R11, R11, 0x1, R8, 0x78, !PT ;  /* 0x000000010b0b2812 */ /* 0x000fe200078e7808 */
[----:B------:R-:W-:Y:S01]  /*5dd0*/  IMAD R15, R8, -0xc, R15 ;  /* 0xfffffff4080f7824 */ /* 0x000fe200078e020f */
[----:B------:R-:W-:-:S09]  /*5de0*/  PRMT R7, RZ, 0x7610, R7 ;  /* 0x00007610ff077816 */ /* 0x000fd20000000007 */
[----:B------:R-:W-:Y:S05]  /*5df0*/  @P0 BRA `(.L_x_104) ;  /* 0x0000000400480947 */ /* 0x000fea0003800000 */
[----:B------:R-:W0:Y:S01]  /*5e00*/  S2R R17, SR_CTAID.X ;  /* 0x0000000000117919 */ /* 0x000e220000002500 */
[----:B------:R-:W-:Y:S01]  /*5e10*/  ULDC.64 UR4, c[0x0][0x728] ;  /* 0x0001ca0000047ab9 */ /* 0x000fe20000000a00 */
[----:B------:R-:W1:Y:S01]  /*5e20*/  LDC R18, c[0x0][0x144] ;  /* 0x00005100ff127b82 */ /* 0x000e620000000800 */
[----:B------:R-:W-:Y:S01]  /*5e30*/  ISETP.NE.U32.AND P0, PT, RZ, UR4, PT ;  /* 0x00000004ff007c0c */ /* 0x000fe2000bf05070 */
[----:B------:R-:W2:Y:S01]  /*5e40*/  S2R R12, SR_CTAID.Y ;  /* 0x00000000000c7919 */ /* 0x000ea20000002600 */
[----:B------:R-:W-:Y:S01]  /*5e50*/  ULDC UR8, c[0x0][0x150] ;  /* 0x0000540000087ab9 */ /* 0x000fe20000000800 */
[----:B------:R-:W-:Y:S01]  /*5e60*/  ULDC UR9, c[0x0][0x730] ;  /* 0x0001cc0000097ab9 */ /* 0x000fe20000000800 */
[----:B------:R-:W-:Y:S01]  /*5e70*/  ISETP.NE.AND.EX P0, PT, RZ, UR5, PT, P0 ;  /* 0x00000005ff007c0c */ /* 0x000fe2000bf05300 */
[----:B------:R-:W-:Y:S01]  /*5e80*/  IMAD.MOV.U32 R6, RZ, RZ, R4 ;  /* 0x000000ffff067224 */ /* 0x000fe200078e0004 */
[----:B0-----:R-:W-:-:S05]  /*5e90*/  I2FP.F32.U32 R7, R17 ;  /* 0x0000001100077245 */ /* 0x001fca0000201000 */
[----:B------:R-:W-:Y:S01]  /*5ea0*/  FMUL R20, R7, UR8 ;  /* 0x0000000807147c20 */ /* 0x000fe20008400000 */
[----:B------:R-:W-:-:S05]  /*5eb0*/  IMAD.MOV.U32 R7, RZ, RZ, R5 ;  /* 0x000000ffff077224 */ /* 0x000fca00078e0005 */
[----:B--2---:R-:W-:Y:S05]  /*5ec0*/  @!P0 BRA `(.L_x_105) ;  /* 0x0000000000288947 */ /* 0x004fea0003800000 */
[----:B------:R-:W-:Y:S02]  /*5ed0*/  ULDC UR8, c[0x0][0x734] ;  /* 0x0001cd0000087ab9 */ /* 0x000fe40000000800 */
[----:B------:R-:W-:-:S05]  /*5ee0*/  IADD3 R7, P0, R4, UR8, RZ ;  /* 0x0000000804077c10 */ /* 0x000fca000ff1e0ff */
[----:B------:R-:W-:-:S04]  /*5ef0*/  IMAD.X R19, RZ, RZ, R5, P0 ;  /* 0x000000ffff137224 */ /* 0x000fc800000e0605 */
[----:B------:R-:W-:-:S04]  /*5f00*/  IMAD.WIDE.U32 R8, R19, UR4, RZ ;  /* 0x0000000413087c25 */ /* 0x000fc8000f8e00ff */
[----:B------:R-:W-:-:S04]  /*5f10*/  IMAD.WIDE.U32 R8, P0, R7, UR5, R8 ;  /* 0x0000000507087c25 */ /* 0x000fc8000f800008 */
[----:B------:R-:W-:-:S04]  /*5f20*/  IMAD.WIDE.U32 R6, R7, UR4, RZ ;  /* 0x0000000407067c25 */ /* 0x000fc8000f8e00ff */
[----:B------:R-:W-:Y:S01]  /*5f30*/  IMAD.MOV.U32 R6, RZ, RZ, R9 ;  /* 0x000000ffff067224 */ /* 0x000fe200078e0009 */
[----:B------:R-:W-:Y:S01]  /*5f40*/  IADD3 RZ, P1, R7, R8, RZ ;  /* 0x0000000807ff7210 */ /* 0x000fe20007f3e0ff */
[----:B------:R-:W-:-:S04]  /*5f50*/  IMAD.X R7, RZ, RZ, RZ, P0 ;  /* 0x000000ffff077224 */ /* 0x000fc800000e06ff */
[----:B------:R-:W-:-:S08]  /*5f60*/  IMAD.WIDE.U32.X R6, R19, UR5, R6, P1 ;  /* 0x0000000513067c25 */ /* 0x000fd000088e0406 */
.L_x_105:
[--C-:B------:R-:W-:Y:S01]  /*5f70*/  SHF.R.U64 R16, R6, UR9, R7.reuse ;  /* 0x0000000906107c19 */ /* 0x100fe20008001207 */
[----:B------:R-:W0:Y:S01]  /*5f80*/  F2I.U32.TRUNC.NTZ R20, R20 ;  /* 0x0000001400147305 */ /* 0x000e22000020f000 */
[----:B------:R-:W-:Y:S01]  /*5f90*/  SHF.R.U32.HI R6, RZ, UR9, R7 ;  /* 0x00000009ff067c19 */ /* 0x000fe20008011607 */
[----:B------:R-:W-:Y:S01]  /*5fa0*/  ULDC.64 UR4, c[0x0][0x720] ;  /* 0x0001c80000047ab9 */ /* 0x000fe20000000a00 */
[----:B------:R-:W-:Y:S01]  /*5fb0*/  IADD3 R9, P0, RZ, -R16, RZ ;  /* 0x80000010ff097210 */ /* 0x000fe20007f1e0ff */
[----:B------:R-:W-:Y:S01]  /*5fc0*/  ULDC.64 UR8, c[0x0][0x740] ;  /* 0x0001d00000087ab9 */ /* 0x000fe20000000a00 */
[----:B------:R-:W2:Y:S03]  /*5fd0*/  LDC R21, c[0x0][0x148] ;  /* 0x00005200ff157b82 */ /* 0x000ea60000000800 */
[----:B------:R-:W-:Y:S01]  /*5fe0*/  IMAD.X R6, RZ, RZ, ~R6, P0 ;  /* 0x000000ffff067224 */ /* 0x000fe200000e0e06 */
[----:B------:R-:W-:-:S03]  /*5ff0*/  ISETP.NE.U32.AND P0, PT, RZ, UR8, PT ;  /* 0x00000008ff007c0c */ /* 0x000fc6000bf05070 */
[----:B------:R-:W-:Y:S01]  /*6000*/  IMAD R8, R6, UR4, RZ ;  /* 0x0000000406087c24 */ /* 0x000fe2000f8e02ff */
[----:B------:R-:W-:Y:S01]  /*6010*/  ISETP.NE.AND.EX P0, PT, RZ, UR9, PT, P0 ;  /* 0x00000009ff007c0c */ /* 0x000fe2000bf05300 */
[----:B------:R-:W-:Y:S01]  /*6020*/  IMAD.WIDE.U32 R6, R9, UR4, R4 ;  /* 0x0000000409067c25 */ /* 0x000fe2000f8e0004 */
[----:B------:R-:W-:-:S03]  /*6030*/  ULDC UR4, c[0x0][0x718] ;  /* 0x0001c60000047ab9 */ /* 0x000fc60000000800 */
[----:B------:R-:W-:Y:S01]  /*6040*/  IMAD R9, R9, UR5, R8 ;  /* 0x0000000509097c24 */ /* 0x000fe2000f8e0208 */
[----:B------:R-:W-:Y:S01]  /*6050*/  ULDC UR5, c[0x0][0x154] ;  /* 0x0000550000057ab9 */ /* 0x000fe20000000800 */
[----:B0-----:R-:W-:Y:S02]  /*6060*/  IMAD.MOV R8, RZ, RZ, -R20 ;  /* 0x000000ffff087224 */ /* 0x001fe400078e0a14 */
[----:B------:R-:W-:Y:S02]  /*6070*/  IMAD.IADD R7, R7, 0x1, R9 ;  /* 0x0000000107077824 */ /* 0x000fe400078e0209 */
[----:B-1----:R-:W-:Y:S01]  /*6080*/  IMAD R17, R18, R8, R17 ;  /* 0x0000000812117224 */ /* 0x002fe200078e0211 */
[----:B------:R-:W-:Y:S02]  /*6090*/  I2FP.F32.U32 R8, R12 ;  /* 0x0000000c00087245 */ /* 0x000fe40000201000 */
[--C-:B------:R-:W-:Y:S02]  /*60a0*/  SHF.R.U64 R18, R6, UR4, R7.reuse ;  /* 0x0000000406127c19 */ /* 0x100fe40008001207 */
[----:B------:R-:W-:Y:S01]  /*60b0*/  SHF.R.U32.HI R7, RZ, UR4, R7 ;  /* 0x00000004ff077c19 */ /* 0x000fe20008011607 */
[----:B------:R-:W-:Y:S01]  /*60c0*/  FMUL R8, R8, UR5 ;  /* 0x0000000508087c20 */ /* 0x000fe20008400000 */
[----:B------:R-:W-:-:S02]  /*60d0*/  ULDC UR4, c[0x0][0x708] ;  /* 0x0001c20000047ab9 */ /* 0x000fc40000000800 */
[--C-:B------:R-:W-:Y:S01]  /*60e0*/  SHF.R.U64 R20, R18, UR4, R7.reuse ;  /* 0x0000000412147c19 */ /* 0x100fe20008001207 */
[----:B------:R0:W1:Y:S01]  /*60f0*/  F2I.U32.TRUNC.NTZ R22, R8 ;  /* 0x0000000800167305 */ /* 0x000062000020f000 */
[----:B------:R-:W-:Y:S01]  /*6100*/  SHF.R.U32.HI R7, RZ, UR4, R7 ;  /* 0x00000004ff077c19 */ /* 0x000fe20008011607 */
[----:B------:R-:W-:-:S03]  /*6110*/  ULDC UR4, c[0x0][0x758] ;  /* 0x0001d60000047ab9 */ /* 0x000fc60000000800 */
[--C-:B------:R-:W-:Y:S02]  /*6120*/  SHF.R.U64 R19, R20, UR4, R7.reuse ;  /* 0x0000000414137c19 */ /* 0x100fe40008001207 */
[----:B------:R-:W-:-:S03]  /*6130*/  SHF.R.U32.HI R23, RZ, UR4, R7 ;  /* 0x00000004ff177c19 */ /* 0x000fc60008011607 */
[----:B------:R-:W-:Y:S02]  /*6140*/  IMAD.MOV.U32 R6, RZ, RZ, R19 ;  /* 0x000000ffff067224 */ /* 0x000fe400078e0013 */
[----:B------:R-:W-:Y:S01]  /*6150*/  IMAD.MOV.U32 R7, RZ, RZ, R23 ;  /* 0x000000ffff077224 */ /* 0x000fe200078e0017 */
[----:B0-----:R-:W-:Y:S06]  /*6160*/  @!P0 BRA `(.L_x_106) ;  /* 0x0000000000288947 */ /* 0x001fec0003800000 */
        /* <DEDUP_REMOVED lines=10> */
.L_x_106:
[----:B------:R-:W-:Y:S01]  /*6210*/  ULDC UR4, c[0x0][0x748] ;  /* 0x0001d20000047ab9 */ /* 0x000fe20000000800 */
[----:B-1----:R-:W-:Y:S01]  /*6220*/  IMAD.MOV R22, RZ, RZ, -R22 ;  /* 0x000000ffff167224 */ /* 0x002fe200078e0a16 */
[----:B------:R-:W-:Y:S01]  /*6230*/  SHF.R.U64 R7, R6, UR4, R7 ;  /* 0x0000000406077c19 */ /* 0x000fe20008001207 */
[----:B------:R-:W-:Y:S01]  /*6240*/  ULDC UR4, c[0x0][0x738] ;  /* 0x0001ce0000047ab9 */ /* 0x000fe20000000800 */
[----:B------:R-:W-:Y:S01]  /*6250*/  LOP3.LUT R6, R20, UR21, RZ, 0xc0, !PT ;  /* 0x0000001514067c12 */ /* 0x000fe2000f8ec0ff */
[----:B--2---:R-:W-:Y:S01]  /*6260*/  @P3 IMAD R17, R21, R22, R12 ;  /* 0x0000001615113224 */ /* 0x004fe200078e020c */
[----:B------:R-:W-:Y:S01]  /*6270*/  LOP3.LUT R18, R18, UR6, RZ, 0xc0, !PT ;  /* 0x0000000612127c12 */ /* 0x000fe2000f8ec0ff */
[----:B------:R-:W-:Y:S01]  /*6280*/  IMAD.MOV R8, RZ, RZ, -R7 ;  /* 0x000000ffff087224 */ /* 0x000fe200078e0a07 */
[----:B------:R-:W-:Y:S01]  /*6290*/  ULDC UR5, c[0x0][0x710] ;  /* 0x0001c40000057ab9 */ /* 0x000fe20000000800 */
[----:B------:R-:W-:Y:S02]  /*62a0*/  IMAD R6, R7, UR7, R6 ;  /* 0x0000000707067c24 */ /* 0x000fe4000f8e0206 */
[----:B------:R-:W-:Y:S01]  /*62b0*/  IMAD R19, R8, UR4, R19 ;  /* 0x0000000408137c24 */ /* 0x000fe2000f8e0213 */
[----:B------:R-:W-:Y:S01]  /*62c0*/  ULDC UR4, c[0x0][0x700] ;  /* 0x0001c00000047ab9 */ /* 0x000fe20000000800 */
[----:B------:R-:W-:-:S02]  /*62d0*/  IMAD R17, R6, UR5, R17 ;  /* 0x0000000506117c24 */ /* 0x000fc4000f8e0211 */
[----:B------:R-:W-:Y:S02]  /*62e0*/  IMAD R6, R19, UR4, R18 ;  /* 0x0000000413067c24 */ /* 0x000fe4000f8e0212 */
[----:B------:R-:W-:-:S03]  /*62f0*/  IMAD.MOV.U32 R7, RZ, RZ, 0x1 ;  /* 0x00000001ff077424 */ /* 0x000fc600078e00ff */
[----:B------:R-:W-:Y:S02]  /*6300*/  SEL R12, R6, R17, !P3 ;  /* 0x00000011060c7207 */ /* 0x000fe40005800000 */
[----:B------:R-:W-:-:S07]  /*6310*/  SEL R6, R17, R6, !P3 ;  /* 0x0000000611067207 */ /* 0x000fce0005800000 */
.L_x_104:
[----:B------:R-:W-:Y:S05]  /*6320*/  BSYNC B1 ;  /* 0x0000000000017941 */ /* 0x000fea0003800000 */
.L_x_103:
[----:B------:R-:W-:-:S13]  /*6330*/  LOP3.LUT P0, RZ, R7, 0xff, RZ, 0xc0, !PT ;  /* 0x000000ff07ff7812 */ /* 0x000fda000780c0ff */
[----:B------:R-:W-:Y:S05]  /*6340*/  @P0 BRA `(.L_x_107) ;  /* 0xfffffff400180947 */ /* 0x000fea000383ffff */
[----:B------:R-:W-:Y:S05]  /*6350*/  BSYNC B0 ;  /* 0x0000000000007941 */ /* 0x000fea0003800000 */
.L_x_96:
[----:B------:R-:W-:-:S03]  /*6360*/  UMOV UR4, 0xffffffff ;  /* 0xffffffff00047882 */ /* 0x000fc60000000000 */
[----:B------:R-:W-:Y:S05]  /*6370*/  BRA.DIV UR4, `(.L_x_108) ;  /* 0x0000000a04247947 */ /* 0x000fea000b800000 */
[----:B------:R-:W-:-:S13]  /*6380*/  ELECT P0, URZ, PT ;  /* 0x00000000003f782f */ /* 0x000fda0003800000 */
.L_x_130:
[----:B------:R-:W-:Y:S04]  /*6390*/  BSSY B0, `(.L_x_109) ;  /* 0x0000073000007945 */ /* 0x000fe80003800000 */
[----:B------:R-:W-:Y:S05]  /*63a0*/  @!P0 BRA `(.L_x_110) ;  /* 0x0000000400c48947 */ /* 0x000fea0003800000 */
[----:B------:R-:W-:-:S04]  /*63b0*/  LOP3.LUT R2, R2, 0x2, RZ, 0xfc, !PT ;  /* 0x0000000202027812 */ /* 0x000fc800078efcff */
[----:B------:R-:W-:-:S13]  /*63c0*/  ISETP.NE.AND P0, PT, R2, 0x3, PT ;  /* 0x000000030200780c */ /* 0x000fda0003f05270 */
[----:B------:R-:W-:Y:S05]  /*63d0*/  @!P0 BRA `(.L_x_111) ;  /* 0x0000000000048947 */ /* 0x000fea0003800000 */
[----:B------:R-:W-:Y:S01]  /*63e0*/  BPT.TRAP 0x1 ;  /* 0x000000040000795c */ /* 0x000fe20000300000 */
.L_x_111:
[----:B------:R-:W0:Y:S01]  /*63f0*/  S2R R3, SR_CgaCtaId ;  /* 0x0000000000037919 */ /* 0x000e220000008800 */
[----:B------:R-:W-:-:S04]  /*6400*/  MOV R0, 0x400 ;  /* 0x0000040000007802 */ /* 0x000fc80000000f00 */
[----:B0-----:R-:W-:Y:S02]  /*6410*/  LEA R0, R3, R0, 0x18 ;  /* 0x0000000003007211 */ /* 0x001fe400078ec0ff */
[----:B------:R-:W-:-:S03]  /*6420*/  SHF.L.U32 R3, R11, 0x1f, RZ ;  /* 0x0000001f0b037819 */ /* 0x000fc600000006ff */
[----:B------:R-:W-:-:S04]  /*6430*/  VIADD R0, R0, 0x60 ;  /* 0x0000006000007836 */ /* 0x000fc80000000000 */
[C---:B------:R-:W-:Y:S02]  /*6440*/  IMAD R6, R15.reuse, 0x8, R0 ;  /* 0x000000080f067824 */ /* 0x040fe400078e0200 */
[----:B------:R-:W-:Y:S02]  /*6450*/  VIADD R15, R15, 0x1 ;  /* 0x000000010f0f7836 */ /* 0x000fe40000000000 */
[----:B------:R-:W0:Y:S03]  /*6460*/  SYNCS.PHASECHK.TRANS64.TRYWAIT P0, [R6+URZ], R3 ;  /* 0x00000003060075a7 */ /* 0x000e26000800017f */
[----:B------:R-:W-:-:S04]  /*6470*/  ISETP.NE.AND P1, PT, R15, 0xc, PT ;  /* 0x0000000c0f00780c */ /* 0x000fc80003f25270 */
[----:B------:R-:W-:Y:S02]  /*6480*/  SEL R2, RZ, 0x1, P1 ;  /* 0x00000001ff027807 */ /* 0x000fe40000800000 */
[----:B------:R-:W-:Y:S02]  /*6490*/  SEL R15, R15, RZ, P1 ;  /* 0x000000ff0f0f7207 */ /* 0x000fe40000800000 */
[----:B------:R-:W-:-:S03]  /*64a0*/  LOP3.LUT R8, R11, R2, RZ, 0x3c, !PT ;  /* 0x000000020b087212 */ /* 0x000fc600078e3cff */
[----:B------:R-:W-:Y:S01]  /*64b0*/  IMAD R7, R15, 0x8, R0 ;  /* 0x000000080f077824 */ /* 0x000fe200078e0200 */
[----:B------:R-:W-:Y:S01]  /*64c0*/  SHF.L.U32 R4, R8, 0x1f, RZ ;  /* 0x0000001f08047819 */ /* 0x000fe200000006ff */
[----:B0-----:R-:W-:Y:S06]  /*64d0*/  @!P0 BRA `(.L_x_112) ;  /* 0x0000000400ec8947 */ /* 0x001fec0003800000 */
.L_x_131:
[----:B------:R-:W1:Y:S01]  /*64e0*/  SYNCS.PHASECHK.TRANS64.TRYWAIT P0, [R7+URZ], R4 ;  /* 0x00000004070075a7 */ /* 0x000e62000800017f */
[----:B------:R-:W-:-:S05]  /*64f0*/  VIADD R2, R15, 0x1 ;  /* 0x000000010f027836 */ /* 0x000fca0000000000 */
[----:B------:R-:W-:-:S04]  /*6500*/  ISETP.NE.AND P1, PT, R2, 0xc, PT ;  /* 0x0000000c0200780c */ /* 0x000fc80003f25270 */
[----:B0-----:R-:W-:Y:S02]  /*6510*/  SEL R3, RZ, 0x1, P1 ;  /* 0x00000001ff037807 */ /* 0x001fe40000800000 */
[----:B------:R-:W-:Y:S02]  /*6520*/  SEL R9, R2, RZ, P1 ;  /* 0x000000ff02097207 */ /* 0x000fe40000800000 */
[----:B------:R-:W-:-:S03]  /*6530*/  LOP3.LUT R8, R8, R3, RZ, 0x3c, !PT ;  /* 0x0000000308087212 */ /* 0x000fc600078e3cff */
[----:B------:R-:W-:Y:S01]  /*6540*/  IMAD R6, R9, 0x8, R0 ;  /* 0x0000000809067824 */ /* 0x000fe200078e0200 */
[----:B------:R-:W-:Y:S01]  /*6550*/  SHF.L.U32 R5, R8, 0x1f, RZ ;  /* 0x0000001f08057819 */ /* 0x000fe200000006ff */
[----:B-1----:R-:W-:Y:S06]  /*6560*/  @!P0 BRA `(.L_x_113) ;  /* 0x0000000400dc8947 */ /* 0x002fec0003800000 */
.L_x_132:
[----:B------:R-:W1:Y:S01]  /*6570*/  SYNCS.PHASECHK.TRANS64.TRYWAIT P0, [R6+URZ], R5 ;  /* 0x00000005060075a7 */ /* 0x000e62000800017f */
[----:B------:R-:W-:-:S05]  /*6580*/  VIADD R2, R9, 0x1 ;  /* 0x0000000109027836 */ /* 0x000fca0000000000 */
[----:B------:R-:W-:-:S04]  /*6590*/  ISETP.NE.AND P1, PT, R2, 0xc, PT ;  /* 0x0000000c0200780c */ /* 0x000fc80003f25270 */
[----:B------:R-:W-:Y:S02]  /*65a0*/  SEL R3, RZ, 0x1, P1 ;  /* 0x00000001ff037807 */ /* 0x000fe40000800000 */
[----:B0-----:R-:W-:Y:S02]  /*65b0*/  SEL R7, R2, RZ, P1 ;  /* 0x000000ff02077207 */ /* 0x001fe40000800000 */
[----:B------:R-:W-:-:S03]  /*65c0*/  LOP3.LUT R8, R8, R3, RZ, 0x3c, !PT ;  /* 0x0000000308087212 */ /* 0x000fc600078e3cff */
[----:B------:R-:W-:Y:S01]  /*65d0*/  IMAD R9, R7, 0x8, R0 ;  /* 0x0000000807097824 */ /* 0x000fe200078e0200 */
[----:B------:R-:W-:Y:S01]  /*65e0*/  SHF.L.U32 R4, R8, 0x1f, RZ ;  /* 0x0000001f08047819 */ /* 0x000fe200000006ff */
[----:B-1----:R-:W-:Y:S06]  /*65f0*/  @!P0 BRA `(.L_x_114) ;  /* 0x0000000400cc8947 */ /* 0x002fec0003800000 */
.L_x_133:
[----:B------:R-:W1:Y:S01]  /*6600*/  SYNCS.PHASECHK.TRANS64.TRYWAIT P0, [R9+URZ], R4 ;  /* 0x00000004090075a7 */ /* 0x000e62000800017f */
[----:B------:R-:W-:-:S05]  /*6610*/  VIADD R2, R7, 0x1 ;  /* 0x0000000107027836 */ /* 0x000fca0000000000 */
[----:B------:R-:W-:-:S04]  /*6620*/  ISETP.NE.AND P1, PT, R2, 0xc, PT ;  /* 0x0000000c0200780c */ /* 0x000fc80003f25270 */
[----:B------:R-:W-:Y:S02]  /*6630*/  SEL R3, RZ, 0x1, P1 ;  /* 0x00000001ff037807 */ /* 0x000fe40000800000 */
[----:B------:R-:W-:Y:S02]  /*6640*/  SEL R7, R2, RZ, P1 ;  /* 0x000000ff02077207 */ /* 0x000fe40000800000 */
[----:B------:R-:W-:-:S03]  /*6650*/  LOP3.LUT R8, R8, R3, RZ, 0x3c, !PT ;  /* 0x0000000308087212 */ /* 0x000fc600078e3cff */
[----:B0-----:R-:W-:Y:S01]  /*6660*/  IMAD R6, R7, 0x8, R0 ;  /* 0x0000000807067824 */ /* 0x001fe200078e0200 */
[----:B------:R-:W-:Y:S01]  /*6670*/  SHF.L.U32 R5, R8, 0x1f, RZ ;  /* 0x0000001f08057819 */ /* 0x000fe200000006ff */
[----:B-1----:R-:W-:Y:S06]  /*6680*/  @!P0 BRA `(.L_x_115) ;  /* 0x0000000400bc8947 */ /* 0x002fec0003800000 */
.L_x_134:
        /* <DEDUP_REMOVED lines=9> */
.L_x_135:
        /* <DEDUP_REMOVED lines=9> */
.L_x_136:
        /* <DEDUP_REMOVED lines=9> */
.L_x_137:
        /* <DEDUP_REMOVED lines=9> */
.L_x_138:
        /* <DEDUP_REMOVED lines=9> */
.L_x_139:
        /* <DEDUP_REMOVED lines=9> */
.L_x_140:
[----:B------:R-:W1:Y:S01]  /*69f0*/  SYNCS.PHASECHK.TRANS64.TRYWAIT P0, [R6+URZ], R5 ;  /* 0x00000005060075a7 */ /* 0x000e62000800017f */
[----:B------:R-:W-:-:S05]  /*6a00*/  VIADD R2, R7, 0x1 ;  /* 0x0000000107027836 */ /* 0x000fca0000000000 */
[----:B------:R-:W-:-:S04]  /*6a10*/  ISETP.NE.AND P1, PT, R2, 0xc, PT ;  /* 0x0000000c0200780c */ /* 0x000fc80003f25270 */
[----:B0-----:R-:W-:Y:S02]  /*6a20*/  SEL R4, RZ, 0x1, P1 ;  /* 0x00000001ff047807 */ /* 0x001fe40000800000 */
[----:B------:R-:W-:Y:S02]  /*6a30*/  SEL R3, R2, RZ, P1 ;  /* 0x000000ff02037207 */ /* 0x000fe40000800000 */
[----:B------:R-:W-:Y:S01]  /*6a40*/  LOP3.LUT R4, R11, R4, RZ, 0x3c, !PT ;  /* 0x000000040b047212 */ /* 0x000fe200078e3cff */
[----:B-1----:R-:W-:Y:S06]  /*6a50*/  @!P0 BRA `(.L_x_122) ;  /* 0x0000000400548947 */ /* 0x002fec0003800000 */
.L_x_141:
[----:B------:R-:W-:Y:S01]  /*6a60*/  IMAD R3, R3, 0x8, R0 ;  /* 0x0000000803037824 */ /* 0x000fe200078e0200 */
[----:B------:R-:W-:-:S07]  /*6a70*/  SHF.L.U32 R0, R4, 0x1f, RZ ;  /* 0x0000001f04007819 */ /* 0x000fce00000006ff */
.L_x_123:
[----:B-1----:R1:W2:Y:S02]  /*6a80*/  SYNCS.PHASECHK.TRANS64.TRYWAIT P0, [R3+URZ], R0 ;  /* 0x00000000030075a7 */ /* 0x0022a4000800017f */
[----:B--2---:R-:W-:Y:S05]  /*6a90*/  @!P0 NANOSLEEP.SYNCS 0x989680 ;  /* 0x009896800000895d */ /* 0x004fea0003900000 */
[----:B------:R-:W2:Y:S02]  /*6aa0*/  @!P0 SYNCS.PHASECHK.TRANS64 P0, [R3+URZ], R0 ;  /* 0x00000000030085a7 */ /* 0x000ea4000800007f */
[----:B--2---:R-:W-:Y:S05]  /*6ab0*/  @!P0 BRA `(.L_x_123) ;  /* 0xfffffffc00f08947 */ /* 0x004fea000383ffff */
.L_x_110:
[----:B------:R-:W-:Y:S05]  /*6ac0*/  BSYNC B0 ;  /* 0x0000000000007941 */ /* 0x000fea0003800000 */
.L_x_109:
[----:B------:R-:W-:Y:S05]  /*6ad0*/  EXIT ;  /* 0x000000000000794d */ /* 0x000fea0003800000 */
.L_x_22:
[----:B-1----:R-:W-:-:S04]  /*6ae0*/  IMAD.U32 R80, RZ, RZ, UR11 ;  /* 0x0000000bff507e24 */ /* 0x002fc8000f8e00ff */
[----:B------:R1:W4:Y:S03]  /*6af0*/  SYNCS.PHASECHK.TRANS64.TRYWAIT P1, [R80+URZ], R63 ;  /* 0x0000003f500075a7 */ /* 0x000326000802017f */
[----:B----4-:R-:W-:Y:S05]  /*6b00*/  @!P1 NANOSLEEP.SYNCS 0x989680 ;  /* 0x009896800000995d */ /* 0x010fea0003900000 */
[----:B------:R-:W4:Y:S02]  /*6b10*/  @!P1 SYNCS.PHASECHK.TRANS64 P1, [R80+URZ], R63 ;  /* 0x0000003f500095a7 */ /* 0x000f24000802007f */
[----:B----4-:R-:W-:Y:S05]  /*6b20*/  @!P1 BRA `(.L_x_22) ;  /* 0xfffffffc00ec9947 */ /* 0x010fea000383ffff */
[----:B------:R-:W-:Y:S05]  /*6b30*/  BRA `(.L_x_21) ;  /* 0xffffffac005c7947 */ /* 0x000fea000383ffff */
.L_x_97:
[----:B------:R-:W-:Y:S01]  /*6b40*/  BSSY B1, `(.L_x_124) ;  /* 0x0000006000017945 */ /* 0x000fe20003800000 */
[----:B------:R-:W-:-:S07]  /*6b50*/  IMAD.MOV.U32 R7, RZ, RZ, -0x1 ;  /* 0xffffffffff077424 */ /* 0x000fce00078e00ff */
[----:B------:R-:W-:Y:S05]  /*6b60*/  WARPSYNC.COLLECTIVE R7, `(.L_x_125) ;  /* 0x00000000070c7348 */ /* 0x000fea0003c00000 */
[----:B------:R-:W-:Y:S02]  /*6b70*/  ELECT P0, UR62, PT ;  /* 0x00000000003e782f */ /* 0x000fe40003800000 */
[----:B------:R-:W-:Y:S01]  /*6b80*/  MOV R7, UR62 ;  /* 0x0000003e00077c02 */ /* 0x000fe20008000f00 */
[----:B------:R-:W-:Y:S10]  /*6b90*/  ENDCOLLECTIVE ;  /* 0x000000000000791b */ /* 0x000ff40003800000 */
.L_x_125:
[----:B------:R-:W-:Y:S05]  /*6ba0*/  BSYNC B1 ;  /* 0x0000000000017941 */ /* 0x000fea0003800000 */
.L_x_124:
[----:B------:R-:W-:Y:S05]  /*6bb0*/  BRA `(.L_x_126) ;  /* 0xffffffec00087947 */ /* 0x000fea000383ffff */
.L_x_100:
[----:B-1----:R1:W2:Y:S02]  /*6bc0*/  SYNCS.PHASECHK.TRANS64.TRYWAIT P0, [R20+URZ+0x60], R9 ;  /* 0x00006009140075a7 */ /* 0x0022a4000800017f */
[----:B--2---:R-:W-:Y:S05]  /*6bd0*/  @!P0 NANOSLEEP.SYNCS 0x989680 ;  /* 0x009896800000895d */ /* 0x004fea0003900000 */
[----:B------:R-:W2:Y:S02]  /*6be0*/  @!P0 SYNCS.PHASECHK.TRANS64 P0, [R20+URZ+0x60], R9 ;  /* 0x00006009140085a7 */ /* 0x000ea4000800007f */
[----:B--2---:R-:W-:Y:S05]  /*6bf0*/  @!P0 BRA `(.L_x_100) ;  /* 0xfffffffc00f08947 */ /* 0x004fea000383ffff */
[----:B------:R-:W-:Y:S05]  /*6c00*/  BRA `(.L_x_127) ;  /* 0xffffffec00487947 */ /* 0x000fea000383ffff */
.L_x_108:
[----:B------:R-:W-:Y:S01]  /*6c10*/  BSSY B0, `(.L_x_128) ;  /* 0x0000006000007945 */ /* 0x000fe20003800000 */
[----:B------:R-:W-:-:S07]  /*6c20*/  IMAD.MOV.U32 R7, RZ, RZ, -0x1 ;  /* 0xffffffffff077424 */ /* 0x000fce00078e00ff */
[----:B------:R-:W-:Y:S05]  /*6c30*/  WARPSYNC.COLLECTIVE R7, `(.L_x_129) ;  /* 0x00000000070c7348 */ /* 0x000fea0003c00000 */
[----:B------:R-:W-:Y:S02]  /*6c40*/  ELECT P0, UR62, PT ;  /* 0x00000000003e782f */ /* 0x000fe40003800000 */
[----:B------:R-:W-:Y:S01]  /*6c50*/  MOV R7, UR62 ;  /* 0x0000003e00077c02 */ /* 0x000fe20008000f00 */
[----:B------:R-:W-:Y:S10]  /*6c60*/  ENDCOLLECTIVE ;  /* 0x000000000000791b */ /* 0x000ff40003800000 */
.L_x_129:
[----:B------:R-:W-:Y:S05]  /*6c70*/  BSYNC B0 ;  /* 0x0000000000007941 */ /* 0x000fea0003800000 */
.L_x_128:
[----:B------:R-:W-:Y:S05]  /*6c80*/  BRA `(.L_x_130) ;  /* 0xfffffff400c07947 */ /* 0x000fea000383ffff */
.L_x_112:
[----:B0-----:R0:W1:Y:S02]  /*6c90*/  SYNCS.PHASECHK.TRANS64.TRYWAIT P0, [R6+URZ], R3 ;  /* 0x00000003060075a7 */ /* 0x001064000800017f */
[----:B-1----:R-:W-:Y:S05]  /*6ca0*/  @!P0 NANOSLEEP.SYNCS 0x989680 ;  /* 0x009896800000895d */ /* 0x002fea0003900000 */
[----:B------:R-:W1:Y:S02]  /*6cb0*/  @!P0 SYNCS.PHASECHK.TRANS64 P0, [R6+URZ], R3 ;  /* 0x00000003060085a7 */ /* 0x000e64000800007f */
[----:B-1----:R-:W-:Y:S05]  /*6cc0*/  @!P0 BRA `(.L_x_112) ;  /* 0xfffffffc00f08947 */ /* 0x002fea000383ffff */
[----:B------:R-:W-:Y:S05]  /*6cd0*/  BRA `(.L_x_131) ;  /* 0xfffffff800007947 */ /* 0x000fea000383ffff */
.L_x_113:
[----:B0-----:R0:W1:Y:S02]  /*6ce0*/  SYNCS.PHASECHK.TRANS64.TRYWAIT P0, [R7+URZ], R4 ;  /* 0x00000004070075a7 */ /* 0x001064000800017f */
[----:B-1----:R-:W-:Y:S05]  /*6cf0*/  @!P0 NANOSLEEP.SYNCS 0x989680 ;  /* 0x009896800000895d */ /* 0x002fea0003900000 */
[----:B------:R-:W1:Y:S02]  /*6d00*/  @!P0 SYNCS.PHASECHK.TRANS64 P0, [R7+URZ], R4 ;  /* 0x00000004070085a7 */ /* 0x000e64000800007f */
[----:B-1----:R-:W-:Y:S05]  /*6d10*/  @!P0 BRA `(.L_x_113) ;  /* 0xfffffffc00f08947 */ /* 0x002fea000383ffff */
[----:B------:R-:W-:Y:S05]  /*6d20*/  BRA `(.L_x_132) ;  /* 0xfffffff800107947 */ /* 0x000fea000383ffff */
.L_x_114:
[----:B0-----:R0:W1:Y:S02]  /*6d30*/  SYNCS.PHASECHK.TRANS64.TRYWAIT P0, [R6+URZ], R5 ;  /* 0x00000005060075a7 */ /* 0x001064000800017f */
[----:B-1----:R-:W-:Y:S05]  /*6d40*/  @!P0 NANOSLEEP.SYNCS 0x989680 ;  /* 0x009896800000895d */ /* 0x002fea0003900000 */
[----:B------:R-:W1:Y:S02]  /*6d50*/  @!P0 SYNCS.PHASECHK.TRANS64 P0, [R6+URZ], R5 ;  /* 0x00000005060085a7 */ /* 0x000e64000800007f */
[----:B-1----:R-:W-:Y:S05]  /*6d60*/  @!P0 BRA `(.L_x_114) ;  /* 0xfffffffc00f08947 */ /* 0x002fea000383ffff */
[----:B------:R-:W-:Y:S05]  /*6d70*/  BRA `(.L_x_133) ;  /* 0xfffffff800207947 */ /* 0x000fea000383ffff */
.L_x_115:
[----:B0-----:R0:W1:Y:S02]  /*6d80*/  SYNCS.PHASECHK.TRANS64.TRYWAIT P0, [R9+URZ], R4 ;  /* 0x00000004090075a7 */ /* 0x001064000800017f */
[----:B-1----:R-:W-:Y:S05]  /*6d90*/  @!P0 NANOSLEEP.SYNCS 0x989680 ;  /* 0x009896800000895d */ /* 0x002fea0003900000 */
[----:B------:R-:W1:Y:S02]  /*6da0*/  @!P0 SYNCS.PHASECHK.TRANS64 P0, [R9+URZ], R4 ;  /* 0x00000004090085a7 */ /* 0x000e64000800007f */
[----:B-1----:R-:W-:Y:S05]  /*6db0*/  @!P0 BRA `(.L_x_115) ;  /* 0xfffffffc00f08947 */ /* 0x002fea000383ffff */
[----:B------:R-:W-:Y:S05]  /*6dc0*/  BRA `(.L_x_134) ;  /* 0xfffffff800307947 */ /* 0x000fea000383ffff */
.L_x_116:
[----:B0-----:R0:W1:Y:S02]  /*6dd0*/  SYNCS.PHASECHK.TRANS64.TRYWAIT P0, [R6+URZ], R5 ;  /* 0x00000005060075a7 */ /* 0x001064000800017f */
[----:B-1----:R-:W-:Y:S05]  /*6de0*/  @!P0 NANOSLEEP.SYNCS 0x989680 ;  /* 0x009896800000895d */ /* 0x002fea0003900000 */
[----:B------:R-:W1:Y:S02]  /*6df0*/  @!P0 SYNCS.PHASECHK.TRANS64 P0, [R6+URZ], R5 ;  /* 0x00000005060085a7 */ /* 0x000e64000800007f */
[----:B-1----:R-:W-:Y:S05]  /*6e00*/  @!P0 BRA `(.L_x_116) ;  /* 0xfffffffc00f08947 */ /* 0x002fea000383ffff */
[----:B------:R-:W-:Y:S05]  /*6e10*/  BRA `(.L_x_135) ;  /* 0xfffffff800407947 */ /* 0x000fea000383ffff */
.L_x_117:
[----:B0-----:R0:W1:Y:S02]  /*6e20*/  SYNCS.PHASECHK.TRANS64.TRYWAIT P0, [R9+URZ], R4 ;  /* 0x00000004090075a7 */ /* 0x001064000800017f */
[----:B-1----:R-:W-:Y:S05]  /*6e30*/  @!P0 NANOSLEEP.SYNCS 0x989680 ;  /* 0x009896800000895d */ /* 0x002fea0003900000 */
[----:B------:R-:W1:Y:S02]  /*6e40*/  @!P0 SYNCS.PHASECHK.TRANS64 P0, [R9+URZ], R4 ;  /* 0x00000004090085a7 */ /* 0x000e64000800007f */
[----:B-1----:R-:W-:Y:S05]  /*6e50*/  @!P0 BRA `(.L_x_117) ;  /* 0xfffffffc00f08947 */ /* 0x002fea000383ffff */
[----:B------:R-:W-:Y:S05]  /*6e60*/  BRA `(.L_x_136) ;  /* 0xfffffff800507947 */ /* 0x000fea000383ffff */
.L_x_118:
[----:B0-----:R0:W1:Y:S02]  /*6e70*/  SYNCS.PHASECHK.TRANS64.TRYWAIT P0, [R6+URZ], R5 ;  /* 0x00000005060075a7 */ /* 0x001064000800017f */
[----:B-1----:R-:W-:Y:S05]  /*6e80*/  @!P0 NANOSLEEP.SYNCS 0x989680 ;  /* 0x009896800000895d */ /* 0x002fea0003900000 */
[----:B------:R-:W1:Y:S02]  /*6e90*/  @!P0 SYNCS.PHASECHK.TRANS64 P0, [R6+URZ], R5 ;  /* 0x00000005060085a7 */ /* 0x000e64000800007f */
[----:B-1----:R-:W-:Y:S05]  /*6ea0*/  @!P0 BRA `(.L_x_118) ;  /* 0xfffffffc00f08947 */ /* 0x002fea000383ffff */
[----:B------:R-:W-:Y:S05]  /*6eb0*/  BRA `(.L_x_137) ;  /* 0xfffffff800607947 */ /* 0x000fea000383ffff */
.L_x_119:
[----:B0-----:R0:W1:Y:S02]  /*6ec0*/  SYNCS.PHASECHK.TRANS64.TRYWAIT P0, [R9+URZ], R4 ;  /* 0x00000004090075a7 */ /* 0x001064000800017f */
[----:B-1----:R-:W-:Y:S05]  /*6ed0*/  @!P0 NANOSLEEP.SYNCS 0x989680 ;  /* 0x009896800000895d */ /* 0x002fea0003900000 */
[----:B------:R-:W1:Y:S02]  /*6ee0*/  @!P0 SYNCS.PHASECHK.TRANS64 P0, [R9+URZ], R4 ;  /* 0x00000004090085a7 */ /* 0x000e64000800007f */
[----:B-1----:R-:W-:Y:S05]  /*6ef0*/  @!P0 BRA `(.L_x_119) ;  /* 0xfffffffc00f08947 */ /* 0x002fea000383ffff */
[----:B------:R-:W-:Y:S05]  /*6f00*/  BRA `(.L_x_138) ;  /* 0xfffffff800707947 */ /* 0x000fea000383ffff */
.L_x_120:
[----:B0-----:R0:W1:Y:S02]  /*6f10*/  SYNCS.PHASECHK.TRANS64.TRYWAIT P0, [R6+URZ], R5 ;  /* 0x00000005060075a7 */ /* 0x001064000800017f */
[----:B-1----:R-:W-:Y:S05]  /*6f20*/  @!P0 NANOSLEEP.SYNCS 0x989680 ;  /* 0x009896800000895d */ /* 0x002fea0003900000 */
[----:B------:R-:W1:Y:S02]  /*6f30*/  @!P0 SYNCS.PHASECHK.TRANS64 P0, [R6+URZ], R5 ;  /* 0x00000005060085a7 */ /* 0x000e64000800007f */
[----:B-1----:R-:W-:Y:S05]  /*6f40*/  @!P0 BRA `(.L_x_120) ;  /* 0xfffffffc00f08947 */ /* 0x002fea000383ffff */
[----:B------:R-:W-:Y:S05]  /*6f50*/  BRA `(.L_x_139) ;  /* 0xfffffff800807947 */ /* 0x000fea000383ffff */
.L_x_121:
[----:B0-----:R0:W1:Y:S02]  /*6f60*/  SYNCS.PHASECHK.TRANS64.TRYWAIT P0, [R9+URZ], R4 ;  /* 0x00000004090075a7 */ /* 0x001064000800017f */
[----:B-1----:R-:W-:Y:S05]  /*6f70*/  @!P0 NANOSLEEP.SYNCS 0x989680 ;  /* 0x009896800000895d */ /* 0x002fea0003900000 */
[----:B------:R-:W1:Y:S02]  /*6f80*/  @!P0 SYNCS.PHASECHK.TRANS64 P0, [R9+URZ], R4 ;  /* 0x00000004090085a7 */ /* 0x000e64000800007f */
[----:B-1----:R-:W-:Y:S05]  /*6f90*/  @!P0 BRA `(.L_x_121) ;  /* 0xfffffffc00f08947 */ /* 0x002fea000383ffff */
[----:B------:R-:W-:Y:S05]  /*6fa0*/  BRA `(.L_x_140) ;  /* 0xfffffff800907947 */ /* 0x000fea000383ffff */
.L_x_122:
[----:B0-----:R0:W1:Y:S02]  /*6fb0*/  SYNCS.PHASECHK.TRANS64.TRYWAIT P0, [R6+URZ], R5 ;  /* 0x00000005060075a7 */ /* 0x001064000800017f */
[----:B-1----:R-:W-:Y:S05]  /*6fc0*/  @!P0 NANOSLEEP.SYNCS 0x989680 ;  /* 0x009896800000895d */ /* 0x002fea0003900000 */
[----:B------:R-:W1:Y:S02]  /*6fd0*/  @!P0 SYNCS.PHASECHK.TRANS64 P0, [R6+URZ], R5 ;  /* 0x00000005060085a7 */ /* 0x000e64000800007f */
[----:B-1----:R-:W-:Y:S05]  /*6fe0*/  @!P0 BRA `(.L_x_122) ;  /* 0xfffffffc00f08947 */ /* 0x002fea000383ffff */
[----:B------:R-:W-:Y:S05]  /*6ff0*/  BRA `(.L_x_141) ;  /* 0xfffffff800987947 */ /* 0x000fea000383ffff */
.L_x_142:
[----:B------:R-:W-:-:S00]  /*7000*/  BRA `(.L_x_142) ;  /* 0xfffffffc00fc7947 */ /* 0x000fc0000383ffff */
[----:B------:R-:W-:-:S00]  /*7010*/  NOP ;  /* 0x0000000000007918 */ /* 0x000fc00000000000 */
        /* <DEDUP_REMOVED lines=14> */
.L_x_143:


//--------------------- .nv.shared._ZN7cutlass13device_kernelINS_4gemm6kernel13GemmUniversalIN4cute5tupleIJiiiiEEENS1_10collective13CollectiveMmaINS1_43MainloopSm90TmaGmmaWarpSpecializedSparseFP8ILi12ENS5_IJNS4_1CILi1EEENSA_ILi2EEESB_EEENS1_35KernelTmaWarpSpecializedCooperativeEEENS5_IJNSA_ILi128EEENSA_ILi64EEESG_EEENS_12float_e4m3_tENS5_IJNS4_6LayoutINS5_IJiNS5_IJSC_iEEEiEEENS5_IJlNS5_IJSB_SC_EEElEEEEENSK_INS5_IJNS5_IJSH_iEEENS5_IJSG_iEEEiEEENS5_IJNS5_IJSG_NSA_ILi8192EEEEEENS5_IJSB_lEEElEEEEEEEESJ_NS5_IJlSB_lEEENS4_8TiledMMAINS4_8MMA_AtomIJNS4_4SM904GMMA6SPARSE31GMMA_64x64x64_F32E4M3E4M3_SS_TNILNS13_7ScaleInE1ELS16_1ELNS13_9SparseSelE0EEEEEENSK_INS5_IJSC_SB_SB_EEENS5_IJSB_NSA_ILi0EEES1B_EEEEENS5_IJNS4_10UnderscoreES1E_S1E_EEEEENS4_23SM90_TMA_LOAD_MULTICASTENS4_14ComposedLayoutINS4_7SwizzleILi2ELi4ELi3EEENS4_25smem_sparse_ptr_flag_bitsILi2ELi8EEENSK_INS5_IJNS5_IJSB_NSA_ILi8EEEEEENS5_IJSC_SH_EEEEEENS5_IJNS5_IJS1B_SG_EEESN_EEEEEEEvNS4_8identityENS4_13SM90_TMA_LOADENS1I_INS1J_ILi3ELi4ELi3EEENS4_18smem_ptr_flag_bitsILi8EEENSK_INS5_IJS1N_SG_EEENS5_IJSG_SB_EEEEEEEvS1V_EENS_8epilogue10collective6detail29Sm90TmaWarpSpecializedAdapterINS26_15DefaultEpilogueIfNS5_IJSB_llEEES2A_NS25_6thread17LinearCombinationIfLi1EffLNS2B_9ScaleType4KindE0ELNS_15FloatRoundStyleE2EfEENS1_15EpilogueDefaultEEEEEvvEEEEvNT_6ParamsE --------------------------
	.section	.nv.shared._ZN7cutlass13device_kernelINS_4gemm6kernel13GemmUniversalIN4cute5tupleIJiiiiEEENS1_10collective13CollectiveMmaINS1_43MainloopSm90TmaGmmaWarpSpecializedSparseFP8ILi12ENS5_IJNS4_1CILi1EEENSA_ILi2EEESB_EEENS1_35KernelTmaWarpSpecializedCooperativeEEENS5_IJNSA_ILi128EEENSA_ILi64EEESG_EEENS_12float_e4m3_tENS5_IJNS4_6LayoutINS5_IJiNS5_IJSC_iEEEiEEENS5_IJlNS5_IJSB_SC_EEElEEEEENSK_INS5_IJNS5_IJSH_iEEENS5_IJSG_iEEEiEEENS5_IJNS5_IJSG_NSA_ILi8192EEEEEENS5_IJSB_lEEElEEEEEEEESJ_NS5_IJlSB_lEEENS4_8TiledMMAINS4_8MMA_AtomIJNS4_4SM904GMMA6SPARSE31GMMA_64x64x64_F32E4M3E4M3_SS_TNILNS13_7ScaleInE1ELS16_1ELNS13_9SparseSelE0EEEEEENSK_INS5_IJSC_SB_SB_EEENS5_IJSB_NSA_ILi0EEES1B_EEEEENS5_IJNS4_10UnderscoreES1E_S1E_EEEEENS4_23SM90_TMA_LOAD_MULTICASTENS4_14ComposedLayoutINS4_7SwizzleILi2ELi4ELi3EEENS4_25smem_sparse_ptr_flag_bitsILi2ELi8EEENSK_INS5_IJNS5_IJSB_NSA_ILi8EEEEEENS5_IJSC_SH_EEEEEENS5_IJNS5_IJS1B_SG_EEESN_EEEEEEEvNS4_8identityENS4_13SM90_TMA_LOADENS1I_INS1J_ILi3ELi4ELi3EEENS4_18smem_ptr_flag_bitsILi8EEENSK_INS5_IJS1N_SG_EEENS5_IJSG_SB_EEEEEEEvS1V_EENS_8epilogue10collective6detail29Sm90TmaWarpSpecializedAdapterINS26_15DefaultEpilogueIfNS5_IJSB_llEEES2A_NS25_6thread17LinearCombinationIfLi1EffLNS2B_9ScaleType4KindE0ELNS_15FloatRoundStyleE2EfEENS1_15EpilogueDefaultEEEEEvvEEEEvNT_6ParamsE,"aw",@nobits
	.sectionflags	@""
	.align	16
	.zero		1024


//--------------------- .nv.shared.reserved.0     --------------------------
	.section	.nv.shared.reserved.0,"aw",@nobits
	.weak		__nv_reservedSMEM_offset_0_alias
	.size		__nv_reservedSMEM_offset_0_alias, 0, 0
	.other		__nv_reservedSMEM_offset_0_alias,@"STO_CUDA_RESERVED_SHARED STV_DEFAULT"
__nv_reservedSMEM_offset_0_alias:
	.zero		0


//--------------------- .nv.global                --------------------------
	.section	.nv.global,"aw",@nobits
.nv.global:
	.type		_ZN39_INTERNAL_25987262_4_k_cu_d3c404e1_31184cute1_E,@object
	.size		_ZN39_INTERNAL_25987262_4_k_cu_d3c404e1_31184cute1_E,(_ZN39_INTERNAL_25987262_4_k_cu_d3c404e1_31184cuda3std3__45__cpo6cbeginE - _ZN39_INTERNAL_25987262_4_k_cu_d3c404e1_31184cute1_E)
_ZN39_INTERNAL_25987262_4_k_cu_d3c404e1_31184cute1_E:
	.zero		1
	.type		_ZN39_INTERNAL_25987262_4_k_cu_d3c404e1_31184cuda3std3__45__cpo6cbeginE,@object
	.size		_ZN39_INTERNAL_25987262_4_k_cu_d3c404e1_31184cuda3std3__45__cpo6cbeginE,(_ZN39_INTERNAL_25987262_4_k_cu_d3c404e1_31184cuda3std3__48in_placeE - _ZN39_INTERNAL_25987262_4_k_cu_d3c404e1_31184cuda3std3__45__cpo6cbeginE)
_ZN39_INTERNAL_25987262_4_k_cu_d3c404e1_31184cuda3std3__45__cpo6cbeginE:
	.zero		1
	.type		_ZN39_INTERNAL_25987262_4_k_cu_d3c404e1_31184cuda3std3__48in_placeE,@object
	.size		_ZN39_INTERNAL_25987262_4_k_cu_d3c404e1_31184cuda3std3__48in_placeE,(_ZN39_INTERNAL_25987262_4_k_cu_d3c404e1_31184cuda3std6ranges3__45__cpo9iter_moveE - _ZN39_INTERNAL_25987262_4_k_cu_d3c404e1_31184cuda3std3__48in_placeE)
_ZN39_INTERNAL_25987262_4_k_cu_d3c404e1_31184cuda3std3__48in_placeE:
	.zero		1
	.type		_ZN39_INTERNAL_25987262_4_k_cu_d3c404e1_31184cuda3std6ranges3__45__cpo9iter_moveE,@object
	.size		_ZN39_INTERNAL_25987262_4_k_cu_d3c404e1_31184cuda3std6ranges3__45__cpo9iter_moveE,(_ZN39_INTERNAL_25987262_4_k_cu_d3c404e1_31184cuda3std3__45__cpo5beginE - _ZN39_INTERNAL_25987262_4_k_cu_d3c404e1_31184cuda3std6ranges3__45__cpo9iter_moveE)
_ZN39_INTERNAL_25987262_4_k_cu_d3c404e1_31184cuda3std6ranges3__45__cpo9iter_moveE:
	.zero		1
	.type		_ZN39_INTERNAL_25987262_4_k_cu_d3c404e1_31184cuda3std3__45__cpo5beginE,@object
	.size		_ZN39_INTERNAL_25987262_4_k_cu_d3c404e1_31184cuda3std3__45__cpo5beginE,(_ZN39_INTERNAL_25987262_4_k_cu_d3c404e1_31184cuda3std3__441_GLOBAL__N__25987262_4_k_cu_d3c404e1_31186ignoreE - _ZN39_INTERNAL_25987262_4_k_cu_d3c404e1_31184cuda3std3__45__cpo5beginE)
_ZN39_INTERNAL_25987262_4_k_cu_d3c404e1_31184cuda3std3__45__cpo5beginE:
	.zero		1
	.type		_ZN39_INTERNAL_25987262_4_k_cu_d3c404e1_31184cuda3std3__441_GLOBAL__N__25987262_4_k_cu_d3c404e1_31186ignoreE,@object
	.size		_ZN39_INTERNAL_25987262_4_k_cu_d3c404e1_31184cuda3std3__441_GLOBAL__N__25987262_4_k_cu_d3c404e1_31186ignoreE,(_ZN39_INTERNAL_25987262_4_k_cu_d3c404e1_31184cute7productE - _ZN39_INTERNAL_25987262_4_k_cu_d3c404e1_31184cuda3std3__441_GLOBAL__N__25987262_4_k_cu_d3c404e1_31186ignoreE)
_ZN39_INTERNAL_25987262_4_k_cu_d3c404e1_31184cuda3std3__441_GLOBAL__N__25987262_4_k_cu_d3c404e1_31186ignoreE:
	.zero		1
	.type		_ZN39_INTERNAL_25987262_4_k_cu_d3c404e1_31184cute7productE,@object
	.size		_ZN39_INTERNAL_25987262_4_k_cu_d3c404e1_31184cute7productE,(_ZN39_INTERNAL_25987262_4_k_cu_d3c404e1_31184cuda3std3__45__cpo3endE - _ZN39_INTERNAL_25987262_4_k_cu_d3c404e1_31184cute7productE)
_ZN39_INTERNAL_25987262_4_k_cu_d3c404e1_31184cute7productE:
	.zero		1
	.type		_ZN39_INTERNAL_25987262_4_k_cu_d3c404e1_31184cuda3std3__45__cpo3endE,@object
	.size		_ZN39_INTERNAL_25987262_4_k_cu_d3c404e1_31184cuda3std3__45__cpo3endE,(_ZN39_INTERNAL_25987262_4_k_cu_d3c404e1_31184cuda3std3__419piecewise_constructE - _ZN39_INTERNAL_25987262_4_k_cu_d3c404e1_31184cuda3std3__45__cpo3endE)
_ZN39_INTERNAL_25987262_4_k_cu_d3c404e1_31184cuda3std3__45__cpo3endE:
	.zero		1
	.type		_ZN39_INTERNAL_25987262_4_k_cu_d3c404e1_31184cuda3std3__419piecewise_constructE,@object
	.size		_ZN39_INTERNAL_25987262_4_k_cu_d3c404e1_31184cuda3std3__419piecewise_constructE,(_ZN39_INTERNAL_25987262_4_k_cu_d3c404e1_31184cuda3std3__45__cpo4cendE - _ZN39_INTERNAL_25987262_4_k_cu_d3c404e1_31184cuda3std3__419piecewise_constructE)
_ZN39_INTERNAL_25987262_4_k_cu_d3c404e1_31184cuda3std3__419piecewise_constructE:
	.zero		1
	.type		_ZN39_INTERNAL_25987262_4_k_cu_d3c404e1_31184cuda3std3__45__cpo4cendE,@object
	.size		_ZN39_INTERNAL_25987262_4_k_cu_d3c404e1_31184cuda3std3__45__cpo4cendE,(_ZN39_INTERNAL_25987262_4_k_cu_d3c404e1_31184cuda3std6ranges3__45__cpo4swapE - _ZN39_INTERNAL_25987262_4_k_cu_d3c404e1_31184cuda3std3__45__cpo4cendE)
_ZN39_INTERNAL_25987262_4_k_cu_d3c404e1_31184cuda3std3__45__cpo4cendE:
	.zero		1
	.type		_ZN39_INTERNAL_25987262_4_k_cu_d3c404e1_31184cuda3std6ranges3__45__cpo4swapE,@object
	.size		_ZN39_INTERNAL_25987262_4_k_cu_d3c404e1_31184cuda3std6ranges3__45__cpo4swapE,(.L_7 - _ZN39_INTERNAL_25987262_4_k_cu_d3c404e1_31184cuda3std6ranges3__45__cpo4swapE)
_ZN39_INTERNAL_25987262_4_k_cu_d3c404e1_31184cuda3std6ranges3__45__cpo4swapE:
	.zero		1
.L_7:


//--------------------- .nv.constant0._ZN7cutlass13device_kernelINS_4gemm6kernel13GemmUniversalIN4cute5tupleIJiiiiEEENS1_10collective13CollectiveMmaINS1_43MainloopSm90TmaGmmaWarpSpecializedSparseFP8ILi12ENS5_IJNS4_1CILi1EEENSA_ILi2EEESB_EEENS1_35KernelTmaWarpSpecializedCooperativeEEENS5_IJNSA_ILi128EEENSA_ILi64EEESG_EEENS_12float_e4m3_tENS5_IJNS4_6LayoutINS5_IJiNS5_IJSC_iEEEiEEENS5_IJlNS5_IJSB_SC_EEElEEEEENSK_INS5_IJNS5_IJSH_iEEENS5_IJSG_iEEEiEEENS5_IJNS5_IJSG_NSA_ILi8192EEEEEENS5_IJSB_lEEElEEEEEEEESJ_NS5_IJlSB_lEEENS4_8TiledMMAINS4_8MMA_AtomIJNS4_4SM904GMMA6SPARSE31GMMA_64x64x64_F32E4M3E4M3_SS_TNILNS13_7ScaleInE1ELS16_1ELNS13_9SparseSelE0EEEEEENSK_INS5_IJSC_SB_SB_EEENS5_IJSB_NSA_ILi0EEES1B_EEEEENS5_IJNS4_10UnderscoreES1E_S1E_EEEEENS4_23SM90_TMA_LOAD_MULTICASTENS4_14ComposedLayoutINS4_7SwizzleILi2ELi4ELi3EEENS4_25smem_sparse_ptr_flag_bitsILi2ELi8EEENSK_INS5_IJNS5_IJSB_NSA_ILi8EEEEEENS5_IJSC_SH_EEEEEENS5_IJNS5_IJS1B_SG_EEESN_EEEEEEEvNS4_8identityENS4_13SM90_TMA_LOADENS1I_INS1J_ILi3ELi4ELi3EEENS4_18smem_ptr_flag_bitsILi8EEENSK_INS5_IJS1N_SG_EEENS5_IJSG_SB_EEEEEEEvS1V_EENS_8epilogue10collective6detail29Sm90TmaWarpSpecializedAdapterINS26_15DefaultEpilogueIfNS5_IJSB_llEEES2A_NS25_6thread17LinearCombinationIfLi1EffLNS2B_9ScaleType4KindE0ELNS_15FloatRoundStyleE2EfEENS1_15EpilogueDefaultEEEEEvvEEEEvNT_6ParamsE --------------------------
	.section	.nv.constant0._ZN7cutlass13device_kernelINS_4gemm6kernel13GemmUniversalIN4cute5tupleIJiiiiEEENS1_10collective13CollectiveMmaINS1_43MainloopSm90TmaGmmaWarpSpecializedSparseFP8ILi12ENS5_IJNS4_1CILi1EEENSA_ILi2EEESB_EEENS1_35KernelTmaWarpSpecializedCooperativeEEENS5_IJNSA_ILi128EEENSA_ILi64EEESG_EEENS_12float_e4m3_tENS5_IJNS4_6LayoutINS5_IJiNS5_IJSC_iEEEiEEENS5_IJlNS5_IJSB_SC_EEElEEEEENSK_INS5_IJNS5_IJSH_iEEENS5_IJSG_iEEEiEEENS5_IJNS5_IJSG_NSA_ILi8192EEEEEENS5_IJSB_lEEElEEEEEEEESJ_NS5_IJlSB_lEEENS4_8TiledMMAINS4_8MMA_AtomIJNS4_4SM904GMMA6SPARSE31GMMA_64x64x64_F32E4M3E4M3_SS_TNILNS13_7ScaleInE1ELS16_1ELNS13_9SparseSelE0EEEEEENSK_INS5_IJSC_SB_SB_EEENS5_IJSB_NSA_ILi0EEES1B_EEEEENS5_IJNS4_10UnderscoreES1E_S1E_EEEEENS4_23SM90_TMA_LOAD_MULTICASTENS4_14ComposedLayoutINS4_7SwizzleILi2ELi4ELi3EEENS4_25smem_sparse_ptr_flag_bitsILi2ELi8EEENSK_INS5_IJNS5_IJSB_NSA_ILi8EEEEEENS5_IJSC_SH_EEEEEENS5_IJNS5_IJS1B_SG_EEESN_EEEEEEEvNS4_8identityENS4_13SM90_TMA_LOADENS1I_INS1J_ILi3ELi4ELi3EEENS4_18smem_ptr_flag_bitsILi8EEENSK_INS5_IJS1N_SG_EEENS5_IJSG_SB_EEEEEEEvS1V_EENS_8epilogue10collective6detail29Sm90TmaWarpSpecializedAdapterINS26_15DefaultEpilogueIfNS5_IJSB_llEEES2A_NS25_6thread17LinearCombinationIfLi1EffLNS2B_9ScaleType4KindE0ELNS_15FloatRoundStyleE2EfEENS1_15EpilogueDefaultEEEEEvvEEEEvNT_6ParamsE,"a",@progbits
	.sectionflags	@""
	.align	4
.nv.constant0._ZN7cutlass13device_kernelINS_4gemm6kernel13GemmUniversalIN4cute5tupleIJiiiiEEENS1_10collective13CollectiveMmaINS1_43MainloopSm90TmaGmmaWarpSpecializedSparseFP8ILi12ENS5_IJNS4_1CILi1EEENSA_ILi2EEESB_EEENS1_35KernelTmaWarpSpecializedCooperativeEEENS5_IJNSA_ILi128EEENSA_ILi64EEESG_EEENS_12float_e4m3_tENS5_IJNS4_6LayoutINS5_IJiNS5_IJSC_iEEEiEEENS5_IJlNS5_IJSB_SC_EEElEEEEENSK_INS5_IJNS5_IJSH_iEEENS5_IJSG_iEEEiEEENS5_IJNS5_IJSG_NSA_ILi8192EEEEEENS5_IJSB_lEEElEEEEEEEESJ_NS5_IJlSB_lEEENS4_8TiledMMAINS4_8MMA_AtomIJNS4_4SM904GMMA6SPARSE31GMMA_64x64x64_F32E4M3E4M3_SS_TNILNS13_7ScaleInE1ELS16_1ELNS13_9SparseSelE0EEEEEENSK_INS5_IJSC_SB_SB_EEENS5_IJSB_NSA_ILi0EEES1B_EEEEENS5_IJNS4_10UnderscoreES1E_S1E_EEEEENS4_23SM90_TMA_LOAD_MULTICASTENS4_14ComposedLayoutINS4_7SwizzleILi2ELi4ELi3EEENS4_25smem_sparse_ptr_flag_bitsILi2ELi8EEENSK_INS5_IJNS5_IJSB_NSA_ILi8EEEEEENS5_IJSC_SH_EEEEEENS5_IJNS5_IJS1B_SG_EEESN_EEEEEEEvNS4_8identityENS4_13SM90_TMA_LOADENS1I_INS1J_ILi3ELi4ELi3EEENS4_18smem_ptr_flag_bitsILi8EEENSK_INS5_IJS1N_SG_EEENS5_IJSG_SB_EEEEEEEvS1V_EENS_8epilogue10collective6detail29Sm90TmaWarpSpecializedAdapterINS26_15DefaultEpilogueIfNS5_IJSB_llEEES2A_NS25_6thread17LinearCombinationIfLi1EffLNS2B_9ScaleType4KindE0ELNS_15FloatRoundStyleE2EfEENS1_15EpilogueDefaultEEEEEvvEEEEvNT_6ParamsE:
	.zero		1920


//--------------------- SYMBOLS --------------------------

	.type		.nv.reservedSmem.offset0,@object
	.size		.nv.reservedSmem.offset0,0x4
